//
// Generated by NVIDIA NVVM Compiler
//
// Compiler Build ID: CL-36424714
// Cuda compilation tools, release 13.0, V13.0.88
// Based on NVVM 20.0.0
//

.version 9.0
.target sm_100
.address_size 64

	// .globl	_Z10initializePv
// _ZZ16shared_transposePvPKvE13shared_buffer has been demoted

.visible .entry _Z10initializePv(
	.param .u64 .ptr .align 1 _Z10initializePv_param_0
)
{
	.reg .b32 	%r<14>;
	.reg .b64 	%rd<5>;
	.reg .b64 	%fd<10>;

	ld.param.u64 	%rd1, [_Z10initializePv_param_0];
	cvta.to.global.u64 	%rd2, %rd1;
	mov.u32 	%r1, %ctaid.x;
	mov.u32 	%r2, %ntid.x;
	mov.u32 	%r3, %tid.x;
	mad.lo.s32 	%r4, %r1, %r2, %r3;
	mul.lo.s32 	%r5, %r4, 18;
	mul.wide.s32 	%rd3, %r5, 8;
	add.s64 	%rd4, %rd2, %rd3;
	cvt.rn.f64.s32 	%fd1, %r4;
	st.global.f64 	[%rd4], %fd1;
	st.global.f64 	[%rd4+8], %fd1;
	add.s32 	%r6, %r4, 1;
	cvt.rn.f64.s32 	%fd2, %r6;
	st.global.f64 	[%rd4+16], %fd2;
	st.global.f64 	[%rd4+24], %fd2;
	add.s32 	%r7, %r4, 2;
	cvt.rn.f64.s32 	%fd3, %r7;
	st.global.f64 	[%rd4+32], %fd3;
	st.global.f64 	[%rd4+40], %fd3;
	add.s32 	%r8, %r4, 3;
	cvt.rn.f64.s32 	%fd4, %r8;
	st.global.f64 	[%rd4+48], %fd4;
	st.global.f64 	[%rd4+56], %fd4;
	add.s32 	%r9, %r4, 4;
	cvt.rn.f64.s32 	%fd5, %r9;
	st.global.f64 	[%rd4+64], %fd5;
	st.global.f64 	[%rd4+72], %fd5;
	add.s32 	%r10, %r4, 5;
	cvt.rn.f64.s32 	%fd6, %r10;
	st.global.f64 	[%rd4+80], %fd6;
	st.global.f64 	[%rd4+88], %fd6;
	add.s32 	%r11, %r4, 6;
	cvt.rn.f64.s32 	%fd7, %r11;
	st.global.f64 	[%rd4+96], %fd7;
	st.global.f64 	[%rd4+104], %fd7;
	add.s32 	%r12, %r4, 7;
	cvt.rn.f64.s32 	%fd8, %r12;
	st.global.f64 	[%rd4+112], %fd8;
	st.global.f64 	[%rd4+120], %fd8;
	add.s32 	%r13, %r4, 8;
	cvt.rn.f64.s32 	%fd9, %r13;
	st.global.f64 	[%rd4+128], %fd9;
	st.global.f64 	[%rd4+136], %fd9;
	ret;

}
	// .globl	_Z15naive_transposePvPKv
.visible .entry _Z15naive_transposePvPKv(
	.param .u64 .ptr .align 1 _Z15naive_transposePvPKv_param_0,
	.param .u64 .ptr .align 1 _Z15naive_transposePvPKv_param_1
)
{
	.reg .b32 	%r<6>;
	.reg .b64 	%rd<8>;
	.reg .b64 	%fd<19>;

	ld.param.u64 	%rd1, [_Z15naive_transposePvPKv_param_0];
	ld.param.u64 	%rd2, [_Z15naive_transposePvPKv_param_1];
	mov.u32 	%r1, %ctaid.x;
	mov.u32 	%r2, %ntid.x;
	mov.u32 	%r3, %tid.x;
	mad.lo.s32 	%r4, %r1, %r2, %r3;
	mul.lo.s32 	%r5, %r4, 18;
	cvta.to.global.u64 	%rd3, %rd2;
	mul.wide.s32 	%rd4, %r5, 8;
	add.s64 	%rd5, %rd3, %rd4;
	ld.global.f64 	%fd1, [%rd5];
	ld.global.f64 	%fd2, [%rd5+8];
	ld.global.f64 	%fd3, [%rd5+16];
	ld.global.f64 	%fd4, [%rd5+24];
	ld.global.f64 	%fd5, [%rd5+32];
	ld.global.f64 	%fd6, [%rd5+40];
	ld.global.f64 	%fd7, [%rd5+48];
	ld.global.f64 	%fd8, [%rd5+56];
	ld.global.f64 	%fd9, [%rd5+64];
	ld.global.f64 	%fd10, [%rd5+72];
	ld.global.f64 	%fd11, [%rd5+80];
	ld.global.f64 	%fd12, [%rd5+88];
	ld.global.f64 	%fd13, [%rd5+96];
	ld.global.f64 	%fd14, [%rd5+104];
	ld.global.f64 	%fd15, [%rd5+112];
	ld.global.f64 	%fd16, [%rd5+120];
	ld.global.f64 	%fd17, [%rd5+128];
	ld.global.f64 	%fd18, [%rd5+136];
	cvta.to.global.u64 	%rd6, %rd1;
	add.s64 	%rd7, %rd6, %rd4;
	st.global.f64 	[%rd7], %fd1;
	st.global.f64 	[%rd7+8], %fd2;
	st.global.f64 	[%rd7+16], %fd7;
	st.global.f64 	[%rd7+24], %fd8;
	st.global.f64 	[%rd7+32], %fd13;
	st.global.f64 	[%rd7+40], %fd14;
	st.global.f64 	[%rd7+48], %fd3;
	st.global.f64 	[%rd7+56], %fd4;
	st.global.f64 	[%rd7+64], %fd9;
	st.global.f64 	[%rd7+72], %fd10;
	st.global.f64 	[%rd7+80], %fd15;
	st.global.f64 	[%rd7+88], %fd16;
	st.global.f64 	[%rd7+96], %fd5;
	st.global.f64 	[%rd7+104], %fd6;
	st.global.f64 	[%rd7+112], %fd11;
	st.global.f64 	[%rd7+120], %fd12;
	st.global.f64 	[%rd7+128], %fd17;
	st.global.f64 	[%rd7+136], %fd18;
	ret;

}
	// .globl	_Z27naive_transpose_nonfunctionPvPKv
.visible .entry _Z27naive_transpose_nonfunctionPvPKv(
	.param .u64 .ptr .align 1 _Z27naive_transpose_nonfunctionPvPKv_param_0,
	.param .u64 .ptr .align 1 _Z27naive_transpose_nonfunctionPvPKv_param_1
)
{
	.reg .b32 	%r<6>;
	.reg .b64 	%rd<8>;
	.reg .b64 	%fd<19>;

	ld.param.u64 	%rd1, [_Z27naive_transpose_nonfunctionPvPKv_param_0];
	ld.param.u64 	%rd2, [_Z27naive_transpose_nonfunctionPvPKv_param_1];
	mov.u32 	%r1, %ctaid.x;
	mov.u32 	%r2, %ntid.x;
	mov.u32 	%r3, %tid.x;
	mad.lo.s32 	%r4, %r1, %r2, %r3;
	mul.lo.s32 	%r5, %r4, 18;
	cvta.to.global.u64 	%rd3, %rd2;
	mul.wide.s32 	%rd4, %r5, 8;
	add.s64 	%rd5, %rd3, %rd4;
	ld.global.f64 	%fd1, [%rd5];
	ld.global.f64 	%fd2, [%rd5+8];
	ld.global.f64 	%fd3, [%rd5+16];
	ld.global.f64 	%fd4, [%rd5+24];
	ld.global.f64 	%fd5, [%rd5+32];
	ld.global.f64 	%fd6, [%rd5+40];
	ld.global.f64 	%fd7, [%rd5+48];
	ld.global.f64 	%fd8, [%rd5+56];
	ld.global.f64 	%fd9, [%rd5+64];
	ld.global.f64 	%fd10, [%rd5+72];
	ld.global.f64 	%fd11, [%rd5+80];
	ld.global.f64 	%fd12, [%rd5+88];
	ld.global.f64 	%fd13, [%rd5+96];
	ld.global.f64 	%fd14, [%rd5+104];
	ld.global.f64 	%fd15, [%rd5+112];
	ld.global.f64 	%fd16, [%rd5+120];
	ld.global.f64 	%fd17, [%rd5+128];
	ld.global.f64 	%fd18, [%rd5+136];
	cvta.to.global.u64 	%rd6, %rd1;
	add.s64 	%rd7, %rd6, %rd4;
	st.global.f64 	[%rd7], %fd1;
	st.global.f64 	[%rd7+8], %fd2;
	st.global.f64 	[%rd7+16], %fd7;
	st.global.f64 	[%rd7+24], %fd8;
	st.global.f64 	[%rd7+32], %fd13;
	st.global.f64 	[%rd7+40], %fd14;
	st.global.f64 	[%rd7+48], %fd3;
	st.global.f64 	[%rd7+56], %fd4;
	st.global.f64 	[%rd7+64], %fd9;
	st.global.f64 	[%rd7+72], %fd10;
	st.global.f64 	[%rd7+80], %fd15;
	st.global.f64 	[%rd7+88], %fd16;
	st.global.f64 	[%rd7+96], %fd5;
	st.global.f64 	[%rd7+104], %fd6;
	st.global.f64 	[%rd7+112], %fd11;
	st.global.f64 	[%rd7+120], %fd12;
	st.global.f64 	[%rd7+128], %fd17;
	st.global.f64 	[%rd7+136], %fd18;
	ret;

}
	// .globl	_Z16shared_transposePvPKv
.visible .entry _Z16shared_transposePvPKv(
	.param .u64 .ptr .align 1 _Z16shared_transposePvPKv_param_0,
	.param .u64 .ptr .align 1 _Z16shared_transposePvPKv_param_1
)
{
	.reg .pred 	%p<3>;
	.reg .b32 	%r<29>;
	.reg .b64 	%rd<17>;
	.reg .b64 	%fd<3>;
	// demoted variable
	.shared .align 8 .b8 _ZZ16shared_transposePvPKvE13shared_buffer[36864];
	ld.param.u64 	%rd8, [_Z16shared_transposePvPKv_param_0];
	ld.param.u64 	%rd9, [_Z16shared_transposePvPKv_param_1];
	cvta.to.global.u64 	%rd10, %rd9;
	mov.u32 	%r11, %tid.x;
	and.b32  	%r12, %r11, 992;
	mov.u32 	%r13, %ntid.x;
	mov.u32 	%r14, %ctaid.x;
	mul.lo.s32 	%r15, %r14, %r13;
	mul.lo.s32 	%r16, %r15, 18;
	cvt.u64.u32 	%rd11, %r16;
	and.b32  	%r28, %r11, 31;
	mul.lo.s32 	%r17, %r12, 18;
	or.b32  	%r18, %r17, %r28;
	cvt.u64.u32 	%rd12, %r18;
	add.s64 	%rd13, %rd11, %rd12;
	shl.b64 	%rd1, %rd13, 3;
	add.s64 	%rd15, %rd10, %rd1;
	shr.u32 	%r19, %r11, 5;
	mul.lo.s32 	%r20, %r19, 4608;
	shl.b32 	%r21, %r11, 3;
	and.b32  	%r22, %r21, 248;
	or.b32  	%r23, %r20, %r22;
	mov.u32 	%r24, _ZZ16shared_transposePvPKvE13shared_buffer;
	add.s32 	%r27, %r24, %r23;
	mov.u32 	%r25, %r27;
	mov.u32 	%r26, %r28;
$L__BB3_1:
	ld.global.f64 	%fd1, [%rd15];
	st.shared.f64 	[%r25], %fd1;
	add.s32 	%r5, %r26, 32;
	add.s64 	%rd15, %rd15, 256;
	add.s32 	%r25, %r25, 256;
	setp.lt.u32 	%p1, %r26, 544;
	mov.u32 	%r26, %r5;
	@%p1 bra 	$L__BB3_1;
	cvta.to.global.u64 	%rd14, %rd8;
	add.s64 	%rd16, %rd14, %rd1;
$L__BB3_3:
	ld.shared.f64 	%fd2, [%r27];
	st.global.f64 	[%rd16], %fd2;
	add.s32 	%r9, %r28, 32;
	add.s64 	%rd16, %rd16, 256;
	add.s32 	%r27, %r27, 256;
	setp.lt.u32 	%p2, %r28, 544;
	mov.u32 	%r28, %r9;
	@%p2 bra 	$L__BB3_3;
	ret;

}
	// .globl	_Z10naive_copyPvPKv
.visible .entry _Z10naive_copyPvPKv(
	.param .u64 .ptr .align 1 _Z10naive_copyPvPKv_param_0,
	.param .u64 .ptr .align 1 _Z10naive_copyPvPKv_param_1
)
{
	.reg .b32 	%r<6>;
	.reg .b64 	%rd<8>;
	.reg .b64 	%fd<19>;

	ld.param.u64 	%rd1, [_Z10naive_copyPvPKv_param_0];
	ld.param.u64 	%rd2, [_Z10naive_copyPvPKv_param_1];
	mov.u32 	%r1, %ctaid.x;
	mov.u32 	%r2, %ntid.x;
	mov.u32 	%r3, %tid.x;
	mad.lo.s32 	%r4, %r1, %r2, %r3;
	mul.lo.s32 	%r5, %r4, 18;
	cvta.to.global.u64 	%rd3, %rd2;
	cvta.to.global.u64 	%rd4, %rd1;
	mul.wide.s32 	%rd5, %r5, 8;
	add.s64 	%rd6, %rd3, %rd5;
	ld.global.f64 	%fd1, [%rd6];
	add.s64 	%rd7, %rd4, %rd5;
	st.global.f64 	[%rd7], %fd1;
	ld.global.f64 	%fd2, [%rd6+8];
	st.global.f64 	[%rd7+8], %fd2;
	ld.global.f64 	%fd3, [%rd6+16];
	st.global.f64 	[%rd7+16], %fd3;
	ld.global.f64 	%fd4, [%rd6+24];
	st.global.f64 	[%rd7+24], %fd4;
	ld.global.f64 	%fd5, [%rd6+32];
	st.global.f64 	[%rd7+32], %fd5;
	ld.global.f64 	%fd6, [%rd6+40];
	st.global.f64 	[%rd7+40], %fd6;
	ld.global.f64 	%fd7, [%rd6+48];
	st.global.f64 	[%rd7+48], %fd7;
	ld.global.f64 	%fd8, [%rd6+56];
	st.global.f64 	[%rd7+56], %fd8;
	ld.global.f64 	%fd9, [%rd6+64];
	st.global.f64 	[%rd7+64], %fd9;
	ld.global.f64 	%fd10, [%rd6+72];
	st.global.f64 	[%rd7+72], %fd10;
	ld.global.f64 	%fd11, [%rd6+80];
	st.global.f64 	[%rd7+80], %fd11;
	ld.global.f64 	%fd12, [%rd6+88];
	st.global.f64 	[%rd7+88], %fd12;
	ld.global.f64 	%fd13, [%rd6+96];
	st.global.f64 	[%rd7+96], %fd13;
	ld.global.f64 	%fd14, [%rd6+104];
	st.global.f64 	[%rd7+104], %fd14;
	ld.global.f64 	%fd15, [%rd6+112];
	st.global.f64 	[%rd7+112], %fd15;
	ld.global.f64 	%fd16, [%rd6+120];
	st.global.f64 	[%rd7+120], %fd16;
	ld.global.f64 	%fd17, [%rd6+128];
	st.global.f64 	[%rd7+128], %fd17;
	ld.global.f64 	%fd18, [%rd6+136];
	st.global.f64 	[%rd7+136], %fd18;
	ret;

}
	// .globl	_Z25shift_to_coalesce_double1PvS_
.visible .entry _Z25shift_to_coalesce_double1PvS_(
	.param .u64 .ptr .align 1 _Z25shift_to_coalesce_double1PvS__param_0,
	.param .u64 .ptr .align 1 _Z25shift_to_coalesce_double1PvS__param_1
)
{
	.reg .b32 	%r<6>;
	.reg .b64 	%rd<9>;
	.reg .b64 	%fd<19>;

	ld.param.u64 	%rd1, [_Z25shift_to_coalesce_double1PvS__param_0];
	ld.param.u64 	%rd2, [_Z25shift_to_coalesce_double1PvS__param_1];
	cvta.to.global.u64 	%rd3, %rd1;
	mov.u32 	%r1, %ctaid.x;
	mov.u32 	%r2, %ntid.x;
	mov.u32 	%r3, %tid.x;
	mad.lo.s32 	%r4, %r1, %r2, %r3;
	mul.wide.s32 	%rd4, %r4, 8;
	add.s64 	%rd5, %rd3, %rd4;
	mul.lo.s32 	%r5, %r4, 18;
	cvta.to.global.u64 	%rd6, %rd2;
	mul.wide.s32 	%rd7, %r5, 8;
	add.s64 	%rd8, %rd6, %rd7;
	ld.global.f64 	%fd1, [%rd8];
	st.global.f64 	[%rd5], %fd1;
	ld.global.f64 	%fd2, [%rd8+8];
	st.global.f64 	[%rd5+16777216], %fd2;
	ld.global.f64 	%fd3, [%rd8+16];
	st.global.f64 	[%rd5+33554432], %fd3;
	ld.global.f64 	%fd4, [%rd8+24];
	st.global.f64 	[%rd5+50331648], %fd4;
	ld.global.f64 	%fd5, [%rd8+32];
	st.global.f64 	[%rd5+67108864], %fd5;
	ld.global.f64 	%fd6, [%rd8+40];
	st.global.f64 	[%rd5+83886080], %fd6;
	ld.global.f64 	%fd7, [%rd8+48];
	st.global.f64 	[%rd5+100663296], %fd7;
	ld.global.f64 	%fd8, [%rd8+56];
	st.global.f64 	[%rd5+117440512], %fd8;
	ld.global.f64 	%fd9, [%rd8+64];
	st.global.f64 	[%rd5+134217728], %fd9;
	ld.global.f64 	%fd10, [%rd8+72];
	st.global.f64 	[%rd5+150994944], %fd10;
	ld.global.f64 	%fd11, [%rd8+80];
	st.global.f64 	[%rd5+167772160], %fd11;
	ld.global.f64 	%fd12, [%rd8+88];
	st.global.f64 	[%rd5+184549376], %fd12;
	ld.global.f64 	%fd13, [%rd8+96];
	st.global.f64 	[%rd5+201326592], %fd13;
	ld.global.f64 	%fd14, [%rd8+104];
	st.global.f64 	[%rd5+218103808], %fd14;
	ld.global.f64 	%fd15, [%rd8+112];
	st.global.f64 	[%rd5+234881024], %fd15;
	ld.global.f64 	%fd16, [%rd8+120];
	st.global.f64 	[%rd5+251658240], %fd16;
	ld.global.f64 	%fd17, [%rd8+128];
	st.global.f64 	[%rd5+268435456], %fd17;
	ld.global.f64 	%fd18, [%rd8+136];
	st.global.f64 	[%rd5+285212672], %fd18;
	ret;

}
	// .globl	_Z25shift_to_coalesce_double2PvS_
.visible .entry _Z25shift_to_coalesce_double2PvS_(
	.param .u64 .ptr .align 1 _Z25shift_to_coalesce_double2PvS__param_0,
	.param .u64 .ptr .align 1 _Z25shift_to_coalesce_double2PvS__param_1
)
{
	.reg .b32 	%r<7>;
	.reg .b64 	%rd<9>;
	.reg .b64 	%fd<19>;

	ld.param.u64 	%rd1, [_Z25shift_to_coalesce_double2PvS__param_0];
	ld.param.u64 	%rd2, [_Z25shift_to_coalesce_double2PvS__param_1];
	cvta.to.global.u64 	%rd3, %rd1;
	cvta.to.global.u64 	%rd4, %rd2;
	mov.u32 	%r1, %ctaid.x;
	mov.u32 	%r2, %ntid.x;
	mov.u32 	%r3, %tid.x;
	mad.lo.s32 	%r4, %r1, %r2, %r3;
	mul.lo.s32 	%r5, %r4, 18;
	mul.wide.s32 	%rd5, %r5, 8;
	add.s64 	%rd6, %rd4, %rd5;
	shl.b32 	%r6, %r4, 1;
	mul.wide.s32 	%rd7, %r6, 8;
	add.s64 	%rd8, %rd3, %rd7;
	ld.global.f64 	%fd1, [%rd6];
	st.global.f64 	[%rd8], %fd1;
	ld.global.f64 	%fd2, [%rd6+8];
	st.global.f64 	[%rd8+8], %fd2;
	ld.global.f64 	%fd3, [%rd6+16];
	st.global.f64 	[%rd8+33554432], %fd3;
	ld.global.f64 	%fd4, [%rd6+24];
	st.global.f64 	[%rd8+33554440], %fd4;
	ld.global.f64 	%fd5, [%rd6+32];
	st.global.f64 	[%rd8+67108864], %fd5;
	ld.global.f64 	%fd6, [%rd6+40];
	st.global.f64 	[%rd8+67108872], %fd6;
	ld.global.f64 	%fd7, [%rd6+48];
	st.global.f64 	[%rd8+100663296], %fd7;
	ld.global.f64 	%fd8, [%rd6+56];
	st.global.f64 	[%rd8+100663304], %fd8;
	ld.global.f64 	%fd9, [%rd6+64];
	st.global.f64 	[%rd8+134217728], %fd9;
	ld.global.f64 	%fd10, [%rd6+72];
	st.global.f64 	[%rd8+134217736], %fd10;
	ld.global.f64 	%fd11, [%rd6+80];
	st.global.f64 	[%rd8+167772160], %fd11;
	ld.global.f64 	%fd12, [%rd6+88];
	st.global.f64 	[%rd8+167772168], %fd12;
	ld.global.f64 	%fd13, [%rd6+96];
	st.global.f64 	[%rd8+201326592], %fd13;
	ld.global.f64 	%fd14, [%rd6+104];
	st.global.f64 	[%rd8+201326600], %fd14;
	ld.global.f64 	%fd15, [%rd6+112];
	st.global.f64 	[%rd8+234881024], %fd15;
	ld.global.f64 	%fd16, [%rd6+120];
	st.global.f64 	[%rd8+234881032], %fd16;
	ld.global.f64 	%fd17, [%rd6+128];
	st.global.f64 	[%rd8+268435456], %fd17;
	ld.global.f64 	%fd18, [%rd6+136];
	st.global.f64 	[%rd8+268435464], %fd18;
	ret;

}
	// .globl	_Z21test_coalesce_double1PvPKv
.visible .entry _Z21test_coalesce_double1PvPKv(
	.param .u64 .ptr .align 1 _Z21test_coalesce_double1PvPKv_param_0,
	.param .u64 .ptr .align 1 _Z21test_coalesce_double1PvPKv_param_1
)
{
	.reg .b32 	%r<5>;
	.reg .b64 	%rd<8>;
	.reg .b64 	%fd<19>;

	ld.param.u64 	%rd1, [_Z21test_coalesce_double1PvPKv_param_0];
	ld.param.u64 	%rd2, [_Z21test_coalesce_double1PvPKv_param_1];
	cvta.to.global.u64 	%rd3, %rd2;
	cvta.to.global.u64 	%rd4, %rd1;
	mov.u32 	%r1, %ctaid.x;
	mov.u32 	%r2, %ntid.x;
	mov.u32 	%r3, %tid.x;
	mad.lo.s32 	%r4, %r1, %r2, %r3;
	mul.wide.s32 	%rd5, %r4, 8;
	add.s64 	%rd6, %rd3, %rd5;
	add.s64 	%rd7, %rd4, %rd5;
	ld.global.f64 	%fd1, [%rd6];
	ld.global.f64 	%fd2, [%rd6+16777216];
	ld.global.f64 	%fd3, [%rd6+33554432];
	ld.global.f64 	%fd4, [%rd6+50331648];
	ld.global.f64 	%fd5, [%rd6+67108864];
	ld.global.f64 	%fd6, [%rd6+83886080];
	ld.global.f64 	%fd7, [%rd6+100663296];
	ld.global.f64 	%fd8, [%rd6+117440512];
	ld.global.f64 	%fd9, [%rd6+134217728];
	ld.global.f64 	%fd10, [%rd6+150994944];
	ld.global.f64 	%fd11, [%rd6+167772160];
	ld.global.f64 	%fd12, [%rd6+184549376];
	ld.global.f64 	%fd13, [%rd6+201326592];
	ld.global.f64 	%fd14, [%rd6+218103808];
	ld.global.f64 	%fd15, [%rd6+234881024];
	ld.global.f64 	%fd16, [%rd6+251658240];
	ld.global.f64 	%fd17, [%rd6+268435456];
	ld.global.f64 	%fd18, [%rd6+285212672];
	st.global.f64 	[%rd7], %fd1;
	st.global.f64 	[%rd7+16777216], %fd2;
	st.global.f64 	[%rd7+33554432], %fd7;
	st.global.f64 	[%rd7+50331648], %fd8;
	st.global.f64 	[%rd7+67108864], %fd13;
	st.global.f64 	[%rd7+83886080], %fd14;
	st.global.f64 	[%rd7+100663296], %fd3;
	st.global.f64 	[%rd7+117440512], %fd4;
	st.global.f64 	[%rd7+134217728], %fd9;
	st.global.f64 	[%rd7+150994944], %fd10;
	st.global.f64 	[%rd7+167772160], %fd15;
	st.global.f64 	[%rd7+184549376], %fd16;
	st.global.f64 	[%rd7+201326592], %fd5;
	st.global.f64 	[%rd7+218103808], %fd6;
	st.global.f64 	[%rd7+234881024], %fd11;
	st.global.f64 	[%rd7+251658240], %fd12;
	st.global.f64 	[%rd7+268435456], %fd17;
	st.global.f64 	[%rd7+285212672], %fd18;
	ret;

}
	// .globl	_Z21test_coalesce_2doublePvPKv
.visible .entry _Z21test_coalesce_2doublePvPKv(
	.param .u64 .ptr .align 1 _Z21test_coalesce_2doublePvPKv_param_0,
	.param .u64 .ptr .align 1 _Z21test_coalesce_2doublePvPKv_param_1
)
{
	.reg .b32 	%r<6>;
	.reg .b64 	%rd<8>;
	.reg .b64 	%fd<19>;

	ld.param.u64 	%rd1, [_Z21test_coalesce_2doublePvPKv_param_0];
	ld.param.u64 	%rd2, [_Z21test_coalesce_2doublePvPKv_param_1];
	cvta.to.global.u64 	%rd3, %rd2;
	cvta.to.global.u64 	%rd4, %rd1;
	mov.u32 	%r1, %ctaid.x;
	mov.u32 	%r2, %ntid.x;
	mov.u32 	%r3, %tid.x;
	mad.lo.s32 	%r4, %r1, %r2, %r3;
	shl.b32 	%r5, %r4, 1;
	mul.wide.s32 	%rd5, %r5, 8;
	add.s64 	%rd6, %rd3, %rd5;
	add.s64 	%rd7, %rd4, %rd5;
	ld.global.f64 	%fd1, [%rd6];
	ld.global.f64 	%fd2, [%rd6+8];
	ld.global.f64 	%fd3, [%rd6+33554432];
	ld.global.f64 	%fd4, [%rd6+33554440];
	ld.global.f64 	%fd5, [%rd6+67108864];
	ld.global.f64 	%fd6, [%rd6+67108872];
	ld.global.f64 	%fd7, [%rd6+100663296];
	ld.global.f64 	%fd8, [%rd6+100663304];
	ld.global.f64 	%fd9, [%rd6+134217728];
	ld.global.f64 	%fd10, [%rd6+134217736];
	ld.global.f64 	%fd11, [%rd6+167772160];
	ld.global.f64 	%fd12, [%rd6+167772168];
	ld.global.f64 	%fd13, [%rd6+201326592];
	ld.global.f64 	%fd14, [%rd6+201326600];
	ld.global.f64 	%fd15, [%rd6+234881024];
	ld.global.f64 	%fd16, [%rd6+234881032];
	ld.global.f64 	%fd17, [%rd6+268435456];
	ld.global.f64 	%fd18, [%rd6+268435464];
	st.global.f64 	[%rd7], %fd1;
	st.global.f64 	[%rd7+8], %fd2;
	st.global.f64 	[%rd7+33554432], %fd7;
	st.global.f64 	[%rd7+33554440], %fd8;
	st.global.f64 	[%rd7+67108864], %fd13;
	st.global.f64 	[%rd7+67108872], %fd14;
	st.global.f64 	[%rd7+100663296], %fd3;
	st.global.f64 	[%rd7+100663304], %fd4;
	st.global.f64 	[%rd7+134217728], %fd9;
	st.global.f64 	[%rd7+134217736], %fd10;
	st.global.f64 	[%rd7+167772160], %fd15;
	st.global.f64 	[%rd7+167772168], %fd16;
	st.global.f64 	[%rd7+201326592], %fd5;
	st.global.f64 	[%rd7+201326600], %fd6;
	st.global.f64 	[%rd7+234881024], %fd11;
	st.global.f64 	[%rd7+234881032], %fd12;
	st.global.f64 	[%rd7+268435456], %fd17;
	st.global.f64 	[%rd7+268435464], %fd18;
	ret;

}
	// .globl	_Z21test_coalesce_double2PvPKv
.visible .entry _Z21test_coalesce_double2PvPKv(
	.param .u64 .ptr .align 1 _Z21test_coalesce_double2PvPKv_param_0,
	.param .u64 .ptr .align 1 _Z21test_coalesce_double2PvPKv_param_1
)
{
	.reg .b32 	%r<5>;
	.reg .b64 	%rd<8>;
	.reg .b64 	%fd<19>;

	ld.param.u64 	%rd1, [_Z21test_coalesce_double2PvPKv_param_0];
	ld.param.u64 	%rd2, [_Z21test_coalesce_double2PvPKv_param_1];
	cvta.to.global.u64 	%rd3, %rd2;
	cvta.to.global.u64 	%rd4, %rd1;
	mov.u32 	%r1, %ctaid.x;
	mov.u32 	%r2, %ntid.x;
	mov.u32 	%r3, %tid.x;
	mad.lo.s32 	%r4, %r1, %r2, %r3;
	mul.wide.s32 	%rd5, %r4, 16;
	add.s64 	%rd6, %rd3, %rd5;
	add.s64 	%rd7, %rd4, %rd5;
	ld.global.v2.f64 	{%fd1, %fd2}, [%rd6];
	ld.global.v2.f64 	{%fd3, %fd4}, [%rd6+33554432];
	ld.global.v2.f64 	{%fd5, %fd6}, [%rd6+67108864];
	ld.global.v2.f64 	{%fd7, %fd8}, [%rd6+100663296];
	ld.global.v2.f64 	{%fd9, %fd10}, [%rd6+134217728];
	ld.global.v2.f64 	{%fd11, %fd12}, [%rd6+167772160];
	ld.global.v2.f64 	{%fd13, %fd14}, [%rd6+201326592];
	ld.global.v2.f64 	{%fd15, %fd16}, [%rd6+234881024];
	ld.global.v2.f64 	{%fd17, %fd18}, [%rd6+268435456];
	st.global.v2.f64 	[%rd7], {%fd1, %fd2};
	st.global.v2.f64 	[%rd7+33554432], {%fd7, %fd8};
	st.global.v2.f64 	[%rd7+67108864], {%fd13, %fd14};
	st.global.v2.f64 	[%rd7+100663296], {%fd3, %fd4};
	st.global.v2.f64 	[%rd7+134217728], {%fd9, %fd10};
	st.global.v2.f64 	[%rd7+167772160], {%fd15, %fd16};
	st.global.v2.f64 	[%rd7+201326592], {%fd5, %fd6};
	st.global.v2.f64 	[%rd7+234881024], {%fd11, %fd12};
	st.global.v2.f64 	[%rd7+268435456], {%fd17, %fd18};
	ret;

}
	// .globl	_Z21test_coalesce_complexPvPKv
.visible .entry _Z21test_coalesce_complexPvPKv(
	.param .u64 .ptr .align 1 _Z21test_coalesce_complexPvPKv_param_0,
	.param .u64 .ptr .align 1 _Z21test_coalesce_complexPvPKv_param_1
)
{
	.reg .b32 	%r<5>;
	.reg .b64 	%rd<8>;
	.reg .b64 	%fd<19>;

	ld.param.u64 	%rd1, [_Z21test_coalesce_complexPvPKv_param_0];
	ld.param.u64 	%rd2, [_Z21test_coalesce_complexPvPKv_param_1];
	cvta.to.global.u64 	%rd3, %rd2;
	cvta.to.global.u64 	%rd4, %rd1;
	mov.u32 	%r1, %ctaid.x;
	mov.u32 	%r2, %ntid.x;
	mov.u32 	%r3, %tid.x;
	mad.lo.s32 	%r4, %r1, %r2, %r3;
	mul.wide.s32 	%rd5, %r4, 16;
	add.s64 	%rd6, %rd3, %rd5;
	add.s64 	%rd7, %rd4, %rd5;
	ld.global.f64 	%fd1, [%rd6];
	ld.global.f64 	%fd2, [%rd6+8];
	ld.global.f64 	%fd3, [%rd6+33554432];
	ld.global.f64 	%fd4, [%rd6+33554440];
	ld.global.f64 	%fd5, [%rd6+67108864];
	ld.global.f64 	%fd6, [%rd6+67108872];
	ld.global.f64 	%fd7, [%rd6+100663296];
	ld.global.f64 	%fd8, [%rd6+100663304];
	ld.global.f64 	%fd9, [%rd6+134217728];
	ld.global.f64 	%fd10, [%rd6+134217736];
	ld.global.f64 	%fd11, [%rd6+167772160];
	ld.global.f64 	%fd12, [%rd6+167772168];
	ld.global.f64 	%fd13, [%rd6+201326592];
	ld.global.f64 	%fd14, [%rd6+201326600];
	ld.global.f64 	%fd15, [%rd6+234881024];
	ld.global.f64 	%fd16, [%rd6+234881032];
	ld.global.f64 	%fd17, [%rd6+268435456];
	ld.global.f64 	%fd18, [%rd6+268435464];
	st.global.f64 	[%rd7], %fd1;
	st.global.f64 	[%rd7+8], %fd2;
	st.global.f64 	[%rd7+33554432], %fd7;
	st.global.f64 	[%rd7+33554440], %fd8;
	st.global.f64 	[%rd7+67108864], %fd13;
	st.global.f64 	[%rd7+67108872], %fd14;
	st.global.f64 	[%rd7+100663296], %fd3;
	st.global.f64 	[%rd7+100663304], %fd4;
	st.global.f64 	[%rd7+134217728], %fd9;
	st.global.f64 	[%rd7+134217736], %fd10;
	st.global.f64 	[%rd7+167772160], %fd15;
	st.global.f64 	[%rd7+167772168], %fd16;
	st.global.f64 	[%rd7+201326592], %fd5;
	st.global.f64 	[%rd7+201326600], %fd6;
	st.global.f64 	[%rd7+234881024], %fd11;
	st.global.f64 	[%rd7+234881032], %fd12;
	st.global.f64 	[%rd7+268435456], %fd17;
	st.global.f64 	[%rd7+268435464], %fd18;
	ret;

}


// ===== COMPILED SASS (sm_100) =====

	.target	sm_100

	.elftype	@"ET_EXEC"


//--------------------- .note.nv.tkinfo           --------------------------
	.section	.note.nv.tkinfo,"",@"SHT_NOTE"
	.sectionflags	@"SHF_NOTE_NV_TKINFO"
	.tkinfo
        /*0018*/ 	.word	0x00000002
        /*0030*/ 	.string	""
        /*0030*/ 	.string	"ptxas"
        /*0030*/ 	.string	"Cuda compilation tools, release 13.0, V13.0.88"
        /*0030*/ 	.string	"Build cuda_13.0.r13.0/compiler.36424714_0"
        /*0030*/ 	.string	"-arch sm_100 -m 64 "



//--------------------- .note.nv.cuinfo           --------------------------
	.section	.note.nv.cuinfo,"",@"SHT_NOTE"
	.sectionflags	@"SHF_NOTE_NV_CUINFO"
        /*0018*/ 	.short	0x0002
        /*001a*/ 	.short	0x0064
        /*001c*/ 	.short	0x0082
	.zero		2


//--------------------- .nv.info                  --------------------------
	.section	.nv.info,"",@"SHT_CUDA_INFO"
	.align	4


	//----- nvinfo : EIATTR_REGCOUNT
	.align		4
        /*0000*/ 	.byte	0x04, 0x2f
        /*0002*/ 	.short	(.L_1 - .L_0)
	.align		4
.L_0:
        /*0004*/ 	.word	index@(_Z10initializePv)
        /*0008*/ 	.word	0x00000018


	//----- nvinfo : EIATTR_FRAME_SIZE
	.align		4
.L_1:
        /*000c*/ 	.byte	0x04, 0x11
        /*000e*/ 	.short	(.L_3 - .L_2)
	.align		4
.L_2:
        /*0010*/ 	.word	index@(_Z10initializePv)
        /*0014*/ 	.word	0x00000000


	//----- nvinfo : EIATTR_REGCOUNT
	.align		4
.L_3:
        /*0018*/ 	.byte	0x04, 0x2f
        /*001a*/ 	.short	(.L_5 - .L_4)
	.align		4
.L_4:
        /*001c*/ 	.word	index@(_Z15naive_transposePvPKv)
        /*0020*/ 	.word	0x0000002e


	//----- nvinfo : EIATTR_FRAME_SIZE
	.align		4
.L_5:
        /*0024*/ 	.byte	0x04, 0x11
        /*0026*/ 	.short	(.L_7 - .L_6)
	.align		4
.L_6:
        /*0028*/ 	.word	index@(_Z15naive_transposePvPKv)
        /*002c*/ 	.word	0x00000000


	//----- nvinfo : EIATTR_REGCOUNT
	.align		4
.L_7:
        /*0030*/ 	.byte	0x04, 0x2f
        /*0032*/ 	.short	(.L_9 - .L_8)
	.align		4
.L_8:
        /*0034*/ 	.word	index@(_Z27naive_transpose_nonfunctionPvPKv)
        /*0038*/ 	.word	0x0000002e


	//----- nvinfo : EIATTR_FRAME_SIZE
	.align		4
.L_9:
        /*003c*/ 	.byte	0x04, 0x11
        /*003e*/ 	.short	(.L_11 - .L_10)
	.align		4
.L_10:
        /*0040*/ 	.word	index@(_Z27naive_transpose_nonfunctionPvPKv)
        /*0044*/ 	.word	0x00000000


	//----- nvinfo : EIATTR_REGCOUNT
	.align		4
.L_11:
        /*0048*/ 	.byte	0x04, 0x2f
        /*004a*/ 	.short	(.L_13 - .L_12)
	.align		4
.L_12:
        /*004c*/ 	.word	index@(_Z16shared_transposePvPKv)
        /*0050*/ 	.word	0x0000000d


	//----- nvinfo : EIATTR_FRAME_SIZE
	.align		4
.L_13:
        /*0054*/ 	.byte	0x04, 0x11
        /*0056*/ 	.short	(.L_15 - .L_14)
	.align		4
.L_14:
        /*0058*/ 	.word	index@(_Z16shared_transposePvPKv)
        /*005c*/ 	.word	0x00000000


	//----- nvinfo : EIATTR_REGCOUNT
	.align		4
.L_15:
        /*0060*/ 	.byte	0x04, 0x2f
        /*0062*/ 	.short	(.L_17 - .L_16)
	.align		4
.L_16:
        /*0064*/ 	.word	index@(_Z10naive_copyPvPKv)
        /*0068*/ 	.word	0x00000014


	//----- nvinfo : EIATTR_FRAME_SIZE
	.align		4
.L_17:
        /*006c*/ 	.byte	0x04, 0x11
        /*006e*/ 	.short	(.L_19 - .L_18)
	.align		4
.L_18:
        /*0070*/ 	.word	index@(_Z10naive_copyPvPKv)
        /*0074*/ 	.word	0x00000000


	//----- nvinfo : EIATTR_REGCOUNT
	.align		4
.L_19:
        /*0078*/ 	.byte	0x04, 0x2f
        /*007a*/ 	.short	(.L_21 - .L_20)
	.align		4
.L_20:
        /*007c*/ 	.word	index@(_Z25shift_to_coalesce_double1PvS_)
        /*0080*/ 	.word	0x00000018


	//----- nvinfo : EIATTR_FRAME_SIZE
	.align		4
.L_21:
        /*0084*/ 	.byte	0x04, 0x11
        /*0086*/ 	.short	(.L_23 - .L_22)
	.align		4
.L_22:
        /*0088*/ 	.word	index@(_Z25shift_to_coalesce_double1PvS_)
        /*008c*/ 	.word	0x00000000


	//----- nvinfo : EIATTR_REGCOUNT
	.align		4
.L_23:
        /*0090*/ 	.byte	0x04, 0x2f
        /*0092*/ 	.short	(.L_25 - .L_24)
	.align		4
.L_24:
        /*0094*/ 	.word	index@(_Z25shift_to_coalesce_double2PvS_)
        /*0098*/ 	.word	0x00000018


	//----- nvinfo : EIATTR_FRAME_SIZE
	.align		4
.L_25:
        /*009c*/ 	.byte	0x04, 0x11
        /*009e*/ 	.short	(.L_27 - .L_26)
	.align		4
.L_26:
        /*00a0*/ 	.word	index@(_Z25shift_to_coalesce_double2PvS_)
        /*00a4*/ 	.word	0x00000000


	//----- nvinfo : EIATTR_REGCOUNT
	.align		4
.L_27:
        /*00a8*/ 	.byte	0x04, 0x2f
        /*00aa*/ 	.short	(.L_29 - .L_28)
	.align		4
.L_28:
        /*00ac*/ 	.word	index@(_Z21test_coalesce_double1PvPKv)
        /*00b0*/ 	.word	0x00000030


	//----- nvinfo : EIATTR_FRAME_SIZE
	.align		4
.L_29:
        /*00b4*/ 	.byte	0x04, 0x11
        /*00b6*/ 	.short	(.L_31 - .L_30)
	.align		4
.L_30:
        /*00b8*/ 	.word	index@(_Z21test_coalesce_double1PvPKv)
        /*00bc*/ 	.word	0x00000000


	//----- nvinfo : EIATTR_REGCOUNT
	.align		4
.L_31:
        /*00c0*/ 	.byte	0x04, 0x2f
        /*00c2*/ 	.short	(.L_33 - .L_32)
	.align		4
.L_32:
        /*00c4*/ 	.word	index@(_Z21test_coalesce_2doublePvPKv)
        /*00c8*/ 	.word	0x00000030


	//----- nvinfo : EIATTR_FRAME_SIZE
	.align		4
.L_33:
        /*00cc*/ 	.byte	0x04, 0x11
        /*00ce*/ 	.short	(.L_35 - .L_34)
	.align		4
.L_34:
        /*00d0*/ 	.word	index@(_Z21test_coalesce_2doublePvPKv)
        /*00d4*/ 	.word	0x00000000


	//----- nvinfo : EIATTR_REGCOUNT
	.align		4
.L_35:
        /*00d8*/ 	.byte	0x04, 0x2f
        /*00da*/ 	.short	(.L_37 - .L_36)
	.align		4
.L_36:
        /*00dc*/ 	.word	index@(_Z21test_coalesce_double2PvPKv)
        /*00e0*/ 	.word	0x00000030


	//----- nvinfo : EIATTR_FRAME_SIZE
	.align		4
.L_37:
        /*00e4*/ 	.byte	0x04, 0x11
        /*00e6*/ 	.short	(.L_39 - .L_38)
	.align		4
.L_38:
        /*00e8*/ 	.word	index@(_Z21test_coalesce_double2PvPKv)
        /*00ec*/ 	.word	0x00000000


	//----- nvinfo : EIATTR_REGCOUNT
	.align		4
.L_39:
        /*00f0*/ 	.byte	0x04, 0x2f
        /*00f2*/ 	.short	(.L_41 - .L_40)
	.align		4
.L_40:
        /*00f4*/ 	.word	index@(_Z21test_coalesce_complexPvPKv)
        /*00f8*/ 	.word	0x00000030


	//----- nvinfo : EIATTR_FRAME_SIZE
	.align		4
.L_41:
        /*00fc*/ 	.byte	0x04, 0x11
        /*00fe*/ 	.short	(.L_43 - .L_42)
	.align		4
.L_42:
        /*0100*/ 	.word	index@(_Z21test_coalesce_complexPvPKv)
        /*0104*/ 	.word	0x00000000


	//----- nvinfo : EIATTR_MIN_STACK_SIZE
	.align		4
.L_43:
        /*0108*/ 	.byte	0x04, 0x12
        /*010a*/ 	.short	(.L_45 - .L_44)
	.align		4
.L_44:
        /*010c*/ 	.word	index@(_Z21test_coalesce_complexPvPKv)
        /*0110*/ 	.word	0x00000000


	//----- nvinfo : EIATTR_MIN_STACK_SIZE
	.align		4
.L_45:
        /*0114*/ 	.byte	0x04, 0x12
        /*0116*/ 	.short	(.L_47 - .L_46)
	.align		4
.L_46:
        /*0118*/ 	.word	index@(_Z21test_coalesce_double2PvPKv)
        /*011c*/ 	.word	0x00000000


	//----- nvinfo : EIATTR_MIN_STACK_SIZE
	.align		4
.L_47:
        /*0120*/ 	.byte	0x04, 0x12
        /*0122*/ 	.short	(.L_49 - .L_48)
	.align		4
.L_48:
        /*0124*/ 	.word	index@(_Z21test_coalesce_2doublePvPKv)
        /*0128*/ 	.word	0x00000000


	//----- nvinfo : EIATTR_MIN_STACK_SIZE
	.align		4
.L_49:
        /*012c*/ 	.byte	0x04, 0x12
        /*012e*/ 	.short	(.L_51 - .L_50)
	.align		4
.L_50:
        /*0130*/ 	.word	index@(_Z21test_coalesce_double1PvPKv)
        /*0134*/ 	.word	0x00000000


	//----- nvinfo : EIATTR_MIN_STACK_SIZE
	.align		4
.L_51:
        /*0138*/ 	.byte	0x04, 0x12
        /*013a*/ 	.short	(.L_53 - .L_52)
	.align		4
.L_52:
        /*013c*/ 	.word	index@(_Z25shift_to_coalesce_double2PvS_)
        /*0140*/ 	.word	0x00000000


	//----- nvinfo : EIATTR_MIN_STACK_SIZE
	.align		4
.L_53:
        /*0144*/ 	.byte	0x04, 0x12
        /*0146*/ 	.short	(.L_55 - .L_54)
	.align		4
.L_54:
        /*0148*/ 	.word	index@(_Z25shift_to_coalesce_double1PvS_)
        /*014c*/ 	.word	0x00000000


	//----- nvinfo : EIATTR_MIN_STACK_SIZE
	.align		4
.L_55:
        /*0150*/ 	.byte	0x04, 0x12
        /*0152*/ 	.short	(.L_57 - .L_56)
	.align		4
.L_56:
        /*0154*/ 	.word	index@(_Z10naive_copyPvPKv)
        /*0158*/ 	.word	0x00000000


	//----- nvinfo : EIATTR_MIN_STACK_SIZE
	.align		4
.L_57:
        /*015c*/ 	.byte	0x04, 0x12
        /*015e*/ 	.short	(.L_59 - .L_58)
	.align		4
.L_58:
        /*0160*/ 	.word	index@(_Z16shared_transposePvPKv)
        /*0164*/ 	.word	0x00000000


	//----- nvinfo : EIATTR_MIN_STACK_SIZE
	.align		4
.L_59:
        /*0168*/ 	.byte	0x04, 0x12
        /*016a*/ 	.short	(.L_61 - .L_60)
	.align		4
.L_60:
        /*016c*/ 	.word	index@(_Z27naive_transpose_nonfunctionPvPKv)
        /*0170*/ 	.word	0x00000000


	//----- nvinfo : EIATTR_MIN_STACK_SIZE
	.align		4
.L_61:
        /*0174*/ 	.byte	0x04, 0x12
        /*0176*/ 	.short	(.L_63 - .L_62)
	.align		4
.L_62:
        /*0178*/ 	.word	index@(_Z15naive_transposePvPKv)
        /*017c*/ 	.word	0x00000000


	//----- nvinfo : EIATTR_MIN_STACK_SIZE
	.align		4
.L_63:
        /*0180*/ 	.byte	0x04, 0x12
        /*0182*/ 	.short	(.L_65 - .L_64)
	.align		4
.L_64:
        /*0184*/ 	.word	index@(_Z10initializePv)
        /*0188*/ 	.word	0x00000000
.L_65:


//--------------------- .nv.compat                --------------------------
	.section	.nv.compat,"",@"SHT_CUDA_COMPAT_INFO"
	.align	4
        /*0000*/ 	.byte	0x02, 0x09, 0x00, 0x00, 0x02, 0x02, 0x01, 0x00, 0x02, 0x05, 0x05, 0x00, 0x03, 0x07, 0x01, 0x01
        /*0010*/ 	.byte	0x02, 0x03, 0x00, 0x00, 0x02, 0x06, 0x01, 0x00, 0x04, 0x0b, 0x08, 0x00, 0x09, 0x00, 0x00, 0x00
        /*0020*/ 	.byte	0x00, 0x00, 0x00, 0x00


//--------------------- .nv.info._Z21test_coalesce_complexPvPKv --------------------------
	.section	.nv.info._Z21test_coalesce_complexPvPKv,"",@"SHT_CUDA_INFO"
	.sectionflags	@""
	.align	4


	//----- nvinfo : EIATTR_CUDA_API_VERSION
	.align		4
        /*0000*/ 	.byte	0x04, 0x37
        /*0002*/ 	.short	(.L_67 - .L_66)
.L_66:
        /*0004*/ 	.word	0x00000082


	//----- nvinfo : EIATTR_KPARAM_INFO
	.align		4
.L_67:
        /*0008*/ 	.byte	0x04, 0x17
        /*000a*/ 	.short	(.L_69 - .L_68)
.L_68:
        /*000c*/ 	.word	0x00000000
        /*0010*/ 	.short	0x0001
        /*0012*/ 	.short	0x0008
        /*0014*/ 	.byte	0x00, 0xf5, 0x21, 0x00


	//----- nvinfo : EIATTR_KPARAM_INFO
	.align		4
.L_69:
        /*0018*/ 	.byte	0x04, 0x17
        /*001a*/ 	.short	(.L_71 - .L_70)
.L_70:
        /*001c*/ 	.word	0x00000000
        /*0020*/ 	.short	0x0000
        /*0022*/ 	.short	0x0000
        /*0024*/ 	.byte	0x00, 0xf5, 0x21, 0x00


	//----- nvinfo : EIATTR_SPARSE_MMA_MASK
	.align		4
.L_71:
        /*0028*/ 	.byte	0x03, 0x50
        /*002a*/ 	.short	0x0000


	//----- nvinfo : EIATTR_MAXREG_COUNT
	.align		4
        /*002c*/ 	.byte	0x03, 0x1b
        /*002e*/ 	.short	0x00ff


	//----- nvinfo : EIATTR_MERCURY_ISA_VERSION
	.align		4
        /*0030*/ 	.byte	0x03, 0x5f
        /*0032*/ 	.short	0x0101


	//----- nvinfo : EIATTR_VRC_CTA_INIT_COUNT
	.align		4
        /*0034*/ 	.byte	0x02, 0x4a
	.zero		1
	.zero		1


	//----- nvinfo : EIATTR_EXIT_INSTR_OFFSETS
	.align		4
        /*0038*/ 	.byte	0x04, 0x1c
        /*003a*/ 	.short	(.L_73 - .L_72)


	//   ....[0]....
.L_72:
        /*003c*/ 	.word	0x000004e0


	//----- nvinfo : EIATTR_CBANK_PARAM_SIZE
	.align		4
.L_73:
        /*0040*/ 	.byte	0x03, 0x19
        /*0042*/ 	.short	0x0010


	//----- nvinfo : EIATTR_PARAM_CBANK
	.align		4
        /*0044*/ 	.byte	0x04, 0x0a
        /*0046*/ 	.short	(.L_75 - .L_74)
	.align		4
.L_74:
        /*0048*/ 	.word	index@(.nv.constant0._Z21test_coalesce_complexPvPKv)
        /*004c*/ 	.short	0x0380
        /*004e*/ 	.short	0x0010


	//----- nvinfo : EIATTR_SW_WAR
	.align		4
.L_75:
        /*0050*/ 	.byte	0x04, 0x36
        /*0052*/ 	.short	(.L_77 - .L_76)
.L_76:
        /*0054*/ 	.word	0x00000008
.L_77:


//--------------------- .nv.info._Z21test_coalesce_double2PvPKv --------------------------
	.section	.nv.info._Z21test_coalesce_double2PvPKv,"",@"SHT_CUDA_INFO"
	.sectionflags	@""
	.align	4


	//----- nvinfo : EIATTR_CUDA_API_VERSION
	.align		4
        /*0000*/ 	.byte	0x04, 0x37
        /*0002*/ 	.short	(.L_79 - .L_78)
.L_78:
        /*0004*/ 	.word	0x00000082


	//----- nvinfo : EIATTR_KPARAM_INFO
	.align		4
.L_79:
        /*0008*/ 	.byte	0x04, 0x17
        /*000a*/ 	.short	(.L_81 - .L_80)
.L_80:
        /*000c*/ 	.word	0x00000000
        /*0010*/ 	.short	0x0001
        /*0012*/ 	.short	0x0008
        /*0014*/ 	.byte	0x00, 0xf5, 0x21, 0x00


	//----- nvinfo : EIATTR_KPARAM_INFO
	.align		4
.L_81:
        /*0018*/ 	.byte	0x04, 0x17
        /*001a*/ 	.short	(.L_83 - .L_82)
.L_82:
        /*001c*/ 	.word	0x00000000
        /*0020*/ 	.short	0x0000
        /*0022*/ 	.short	0x0000
        /*0024*/ 	.byte	0x00, 0xf5, 0x21, 0x00


	//----- nvinfo : EIATTR_SPARSE_MMA_MASK
	.align		4
.L_83:
        /*0028*/ 	.byte	0x03, 0x50
        /*002a*/ 	.short	0x0000


	//----- nvinfo : EIATTR_MAXREG_COUNT
	.align		4
        /*002c*/ 	.byte	0x03, 0x1b
        /*002e*/ 	.short	0x00ff


	//----- nvinfo : EIATTR_MERCURY_ISA_VERSION
	.align		4
        /*0030*/ 	.byte	0x03, 0x5f
        /*0032*/ 	.short	0x0101


	//----- nvinfo : EIATTR_VRC_CTA_INIT_COUNT
	.align		4
        /*0034*/ 	.byte	0x02, 0x4a
	.zero		1
	.zero		1


	//----- nvinfo : EIATTR_EXIT_INSTR_OFFSETS
	.align		4
        /*0038*/ 	.byte	0x04, 0x1c
        /*003a*/ 	.short	(.L_85 - .L_84)


	//   ....[0]....
.L_84:
        /*003c*/ 	.word	0x000003c0


	//----- nvinfo : EIATTR_CBANK_PARAM_SIZE
	.align		4
.L_85:
        /*0040*/ 	.byte	0x03, 0x19
        /*0042*/ 	.short	0x0010


	//----- nvinfo : EIATTR_PARAM_CBANK
	.align		4
        /*0044*/ 	.byte	0x04, 0x0a
        /*0046*/ 	.short	(.L_87 - .L_86)
	.align		4
.L_86:
        /*0048*/ 	.word	index@(.nv.constant0._Z21test_coalesce_double2PvPKv)
        /*004c*/ 	.short	0x0380
        /*004e*/ 	.short	0x0010


	//----- nvinfo : EIATTR_SW_WAR
	.align		4
.L_87:
        /*0050*/ 	.byte	0x04, 0x36
        /*0052*/ 	.short	(.L_89 - .L_88)
.L_88:
        /*0054*/ 	.word	0x00000008
.L_89:


//--------------------- .nv.info._Z21test_coalesce_2doublePvPKv --------------------------
	.section	.nv.info._Z21test_coalesce_2doublePvPKv,"",@"SHT_CUDA_INFO"
	.sectionflags	@""
	.align	4


	//----- nvinfo : EIATTR_CUDA_API_VERSION
	.align		4
        /*0000*/ 	.byte	0x04, 0x37
        /*0002*/ 	.short	(.L_91 - .L_90)
.L_90:
        /*0004*/ 	.word	0x00000082


	//----- nvinfo : EIATTR_KPARAM_INFO
	.align		4
.L_91:
        /*0008*/ 	.byte	0x04, 0x17
        /*000a*/ 	.short	(.L_93 - .L_92)
.L_92:
        /*000c*/ 	.word	0x00000000
        /*0010*/ 	.short	0x0001
        /*0012*/ 	.short	0x0008
        /*0014*/ 	.byte	0x00, 0xf5, 0x21, 0x00


	//----- nvinfo : EIATTR_KPARAM_INFO
	.align		4
.L_93:
        /*0018*/ 	.byte	0x04, 0x17
        /*001a*/ 	.short	(.L_95 - .L_94)
.L_94:
        /*001c*/ 	.word	0x00000000
        /*0020*/ 	.short	0x0000
        /*0022*/ 	.short	0x0000
        /*0024*/ 	.byte	0x00, 0xf5, 0x21, 0x00


	//----- nvinfo : EIATTR_SPARSE_MMA_MASK
	.align		4
.L_95:
        /*0028*/ 	.byte	0x03, 0x50
        /*002a*/ 	.short	0x0000


	//----- nvinfo : EIATTR_MAXREG_COUNT
	.align		4
        /*002c*/ 	.byte	0x03, 0x1b
        /*002e*/ 	.short	0x00ff


	//----- nvinfo : EIATTR_MERCURY_ISA_VERSION
	.align		4
        /*0030*/ 	.byte	0x03, 0x5f
        /*0032*/ 	.short	0x0101


	//----- nvinfo : EIATTR_VRC_CTA_INIT_COUNT
	.align		4
        /*0034*/ 	.byte	0x02, 0x4a
	.zero		1
	.zero		1


	//----- nvinfo : EIATTR_EXIT_INSTR_OFFSETS
	.align		4
        /*0038*/ 	.byte	0x04, 0x1c
        /*003a*/ 	.short	(.L_97 - .L_96)


	//   ....[0]....
.L_96:
        /*003c*/ 	.word	0x000004f0


	//----- nvinfo : EIATTR_CBANK_PARAM_SIZE
	.align		4
.L_97:
        /*0040*/ 	.byte	0x03, 0x19
        /*0042*/ 	.short	0x0010


	//----- nvinfo : EIATTR_PARAM_CBANK
	.align		4
        /*0044*/ 	.byte	0x04, 0x0a
        /*0046*/ 	.short	(.L_99 - .L_98)
	.align		4
.L_98:
        /*0048*/ 	.word	index@(.nv.constant0._Z21test_coalesce_2doublePvPKv)
        /*004c*/ 	.short	0x0380
        /*004e*/ 	.short	0x0010


	//----- nvinfo : EIATTR_SW_WAR
	.align		4
.L_99:
        /*0050*/ 	.byte	0x04, 0x36
        /*0052*/ 	.short	(.L_101 - .L_100)
.L_100:
        /*0054*/ 	.word	0x00000008
.L_101:


//--------------------- .nv.info._Z21test_coalesce_double1PvPKv --------------------------
	.section	.nv.info._Z21test_coalesce_double1PvPKv,"",@"SHT_CUDA_INFO"
	.sectionflags	@""
	.align	4


	//----- nvinfo : EIATTR_CUDA_API_VERSION
	.align		4
        /*0000*/ 	.byte	0x04, 0x37
        /*0002*/ 	.short	(.L_103 - .L_102)
.L_102:
        /*0004*/ 	.word	0x00000082


	//----- nvinfo : EIATTR_KPARAM_INFO
	.align		4
.L_103:
        /*0008*/ 	.byte	0x04, 0x17
        /*000a*/ 	.short	(.L_105 - .L_104)
.L_104:
        /*000c*/ 	.word	0x00000000
        /*0010*/ 	.short	0x0001
        /*0012*/ 	.short	0x0008
        /*0014*/ 	.byte	0x00, 0xf5, 0x21, 0x00


	//----- nvinfo : EIATTR_KPARAM_INFO
	.align		4
.L_105:
        /*0018*/ 	.byte	0x04, 0x17
        /*001a*/ 	.short	(.L_107 - .L_106)
.L_106:
        /*001c*/ 	.word	0x00000000
        /*0020*/ 	.short	0x0000
        /*0022*/ 	.short	0x0000
        /*0024*/ 	.byte	0x00, 0xf5, 0x21, 0x00


	//----- nvinfo : EIATTR_SPARSE_MMA_MASK
	.align		4
.L_107:
        /*0028*/ 	.byte	0x03, 0x50
        /*002a*/ 	.short	0x0000


	//----- nvinfo : EIATTR_MAXREG_COUNT
	.align		4
        /*002c*/ 	.byte	0x03, 0x1b
        /*002e*/ 	.short	0x00ff


	//----- nvinfo : EIATTR_MERCURY_ISA_VERSION
	.align		4
        /*0030*/ 	.byte	0x03, 0x5f
        /*0032*/ 	.short	0x0101


	//----- nvinfo : EIATTR_VRC_CTA_INIT_COUNT
	.align		4
        /*0034*/ 	.byte	0x02, 0x4a
	.zero		1
	.zero		1


	//----- nvinfo : EIATTR_EXIT_INSTR_OFFSETS
	.align		4
        /*0038*/ 	.byte	0x04, 0x1c
        /*003a*/ 	.short	(.L_109 - .L_108)


	//   ....[0]....
.L_108:
        /*003c*/ 	.word	0x00000720


	//----- nvinfo : EIATTR_CBANK_PARAM_SIZE
	.align		4
.L_109:
        /*0040*/ 	.byte	0x03, 0x19
        /*0042*/ 	.short	0x0010


	//----- nvinfo : EIATTR_PARAM_CBANK
	.align		4
        /*0044*/ 	.byte	0x04, 0x0a
        /*0046*/ 	.short	(.L_111 - .L_110)
	.align		4
.L_110:
        /*0048*/ 	.word	index@(.nv.constant0._Z21test_coalesce_double1PvPKv)
        /*004c*/ 	.short	0x0380
        /*004e*/ 	.short	0x0010


	//----- nvinfo : EIATTR_SW_WAR
	.align		4
.L_111:
        /*0050*/ 	.byte	0x04, 0x36
        /*0052*/ 	.short	(.L_113 - .L_112)
.L_112:
        /*0054*/ 	.word	0x00000008
.L_113:


//--------------------- .nv.info._Z25shift_to_coalesce_double2PvS_ --------------------------
	.section	.nv.info._Z25shift_to_coalesce_double2PvS_,"",@"SHT_CUDA_INFO"
	.sectionflags	@""
	.align	4


	//----- nvinfo : EIATTR_CUDA_API_VERSION
	.align		4
        /*0000*/ 	.byte	0x04, 0x37
        /*0002*/ 	.short	(.L_115 - .L_114)
.L_114:
        /*0004*/ 	.word	0x00000082


	//----- nvinfo : EIATTR_KPARAM_INFO
	.align		4
.L_115:
        /*0008*/ 	.byte	0x04, 0x17
        /*000a*/ 	.short	(.L_117 - .L_116)
.L_116:
        /*000c*/ 	.word	0x00000000
        /*0010*/ 	.short	0x0001
        /*0012*/ 	.short	0x0008
        /*0014*/ 	.byte	0x00, 0xf5, 0x21, 0x00


	//----- nvinfo : EIATTR_KPARAM_INFO
	.align		4
.L_117:
        /*0018*/ 	.byte	0x04, 0x17
        /*001a*/ 	.short	(.L_119 - .L_118)
.L_118:
        /*001c*/ 	.word	0x00000000
        /*0020*/ 	.short	0x0000
        /*0022*/ 	.short	0x0000
        /*0024*/ 	.byte	0x00, 0xf5, 0x21, 0x00


	//----- nvinfo : EIATTR_SPARSE_MMA_MASK
	.align		4
.L_119:
        /*0028*/ 	.byte	0x03, 0x50
        /*002a*/ 	.short	0x0000


	//----- nvinfo : EIATTR_MAXREG_COUNT
	.align		4
        /*002c*/ 	.byte	0x03, 0x1b
        /*002e*/ 	.short	0x00ff


	//----- nvinfo : EIATTR_MERCURY_ISA_VERSION
	.align		4
        /*0030*/ 	.byte	0x03, 0x5f
        /*0032*/ 	.short	0x0101


	//----- nvinfo : EIATTR_VRC_CTA_INIT_COUNT
	.align		4
        /*0034*/ 	.byte	0x02, 0x4a
	.zero		1
	.zero		1


	//----- nvinfo : EIATTR_EXIT_INSTR_OFFSETS
	.align		4
        /*0038*/ 	.byte	0x04, 0x1c
        /*003a*/ 	.short	(.L_121 - .L_120)


	//   ....[0]....
.L_120:
        /*003c*/ 	.word	0x00000400


	//----- nvinfo : EIATTR_CBANK_PARAM_SIZE
	.align		4
.L_121:
        /*0040*/ 	.byte	0x03, 0x19
        /*0042*/ 	.short	0x0010


	//----- nvinfo : EIATTR_PARAM_CBANK
	.align		4
        /*0044*/ 	.byte	0x04, 0x0a
        /*0046*/ 	.short	(.L_123 - .L_122)
	.align		4
.L_122:
        /*0048*/ 	.word	index@(.nv.constant0._Z25shift_to_coalesce_double2PvS_)
        /*004c*/ 	.short	0x0380
        /*004e*/ 	.short	0x0010


	//----- nvinfo : EIATTR_SW_WAR
	.align		4
.L_123:
        /*0050*/ 	.byte	0x04, 0x36
        /*0052*/ 	.short	(.L_125 - .L_124)
.L_124:
        /*0054*/ 	.word	0x00000008
.L_125:


//--------------------- .nv.info._Z25shift_to_coalesce_double1PvS_ --------------------------
	.section	.nv.info._Z25shift_to_coalesce_double1PvS_,"",@"SHT_CUDA_INFO"
	.sectionflags	@""
	.align	4


	//----- nvinfo : EIATTR_CUDA_API_VERSION
	.align		4
        /*0000*/ 	.byte	0x04, 0x37
        /*0002*/ 	.short	(.L_127 - .L_126)
.L_126:
        /*0004*/ 	.word	0x00000082


	//----- nvinfo : EIATTR_KPARAM_INFO
	.align		4
.L_127:
        /*0008*/ 	.byte	0x04, 0x17
        /*000a*/ 	.short	(.L_129 - .L_128)
.L_128:
        /*000c*/ 	.word	0x00000000
        /*0010*/ 	.short	0x0001
        /*0012*/ 	.short	0x0008
        /*0014*/ 	.byte	0x00, 0xf5, 0x21, 0x00


	//----- nvinfo : EIATTR_KPARAM_INFO
	.align		4
.L_129:
        /*0018*/ 	.byte	0x04, 0x17
        /*001a*/ 	.short	(.L_131 - .L_130)
.L_130:
        /*001c*/ 	.word	0x00000000
        /*0020*/ 	.short	0x0000
        /*0022*/ 	.short	0x0000
        /*0024*/ 	.byte	0x00, 0xf5, 0x21, 0x00


	//----- nvinfo : EIATTR_SPARSE_MMA_MASK
	.align		4
.L_131:
        /*0028*/ 	.byte	0x03, 0x50
        /*002a*/ 	.short	0x0000


	//----- nvinfo : EIATTR_MAXREG_COUNT
	.align		4
        /*002c*/ 	.byte	0x03, 0x1b
        /*002e*/ 	.short	0x00ff


	//----- nvinfo : EIATTR_MERCURY_ISA_VERSION
	.align		4
        /*0030*/ 	.byte	0x03, 0x5f
        /*0032*/ 	.short	0x0101


	//----- nvinfo : EIATTR_VRC_CTA_INIT_COUNT
	.align		4
        /*0034*/ 	.byte	0x02, 0x4a
	.zero		1
	.zero		1


	//----- nvinfo : EIATTR_EXIT_INSTR_OFFSETS
	.align		4
        /*0038*/ 	.byte	0x04, 0x1c
        /*003a*/ 	.short	(.L_133 - .L_132)


	//   ....[0]....
.L_132:
        /*003c*/ 	.word	0x00000510


	//----- nvinfo : EIATTR_CBANK_PARAM_SIZE
	.align		4
.L_133:
        /*0040*/ 	.byte	0x03, 0x19
        /*0042*/ 	.short	0x0010


	//----- nvinfo : EIATTR_PARAM_CBANK
	.align		4
        /*0044*/ 	.byte	0x04, 0x0a
        /*0046*/ 	.short	(.L_135 - .L_134)
	.align		4
.L_134:
        /*0048*/ 	.word	index@(.nv.constant0._Z25shift_to_coalesce_double1PvS_)
        /*004c*/ 	.short	0x0380
        /*004e*/ 	.short	0x0010


	//----- nvinfo : EIATTR_SW_WAR
	.align		4
.L_135:
        /*0050*/ 	.byte	0x04, 0x36
        /*0052*/ 	.short	(.L_137 - .L_136)
.L_136:
        /*0054*/ 	.word	0x00000008
.L_137:


//--------------------- .nv.info._Z10naive_copyPvPKv --------------------------
	.section	.nv.info._Z10naive_copyPvPKv,"",@"SHT_CUDA_INFO"
	.sectionflags	@""
	.align	4


	//----- nvinfo : EIATTR_CUDA_API_VERSION
	.align		4
        /*0000*/ 	.byte	0x04, 0x37
        /*0002*/ 	.short	(.L_139 - .L_138)
.L_138:
        /*0004*/ 	.word	0x00000082


	//----- nvinfo : EIATTR_KPARAM_INFO
	.align		4
.L_139:
        /*0008*/ 	.byte	0x04, 0x17
        /*000a*/ 	.short	(.L_141 - .L_140)
.L_140:
        /*000c*/ 	.word	0x00000000
        /*0010*/ 	.short	0x0001
        /*0012*/ 	.short	0x0008
        /*0014*/ 	.byte	0x00, 0xf5, 0x21, 0x00


	//----- nvinfo : EIATTR_KPARAM_INFO
	.align		4
.L_141:
        /*0018*/ 	.byte	0x04, 0x17
        /*001a*/ 	.short	(.L_143 - .L_142)
.L_142:
        /*001c*/ 	.word	0x00000000
        /*0020*/ 	.short	0x0000
        /*0022*/ 	.short	0x0000
        /*0024*/ 	.byte	0x00, 0xf5, 0x21, 0x00


	//----- nvinfo : EIATTR_SPARSE_MMA_MASK
	.align		4
.L_143:
        /*0028*/ 	.byte	0x03, 0x50
        /*002a*/ 	.short	0x0000


	//----- nvinfo : EIATTR_MAXREG_COUNT
	.align		4
        /*002c*/ 	.byte	0x03, 0x1b
        /*002e*/ 	.short	0x00ff


	//----- nvinfo : EIATTR_MERCURY_ISA_VERSION
	.align		4
        /*0030*/ 	.byte	0x03, 0x5f
        /*0032*/ 	.short	0x0101


	//----- nvinfo : EIATTR_VRC_CTA_INIT_COUNT
	.align		4
        /*0034*/ 	.byte	0x02, 0x4a
	.zero		1
	.zero		1


	//----- nvinfo : EIATTR_EXIT_INSTR_OFFSETS
	.align		4
        /*0038*/ 	.byte	0x04, 0x1c
        /*003a*/ 	.short	(.L_145 - .L_144)


	//   ....[0]....
.L_144:
        /*003c*/ 	.word	0x000002f0


	//----- nvinfo : EIATTR_CBANK_PARAM_SIZE
	.align		4
.L_145:
        /*0040*/ 	.byte	0x03, 0x19
        /*0042*/ 	.short	0x0010


	//----- nvinfo : EIATTR_PARAM_CBANK
	.align		4
        /*0044*/ 	.byte	0x04, 0x0a
        /*0046*/ 	.short	(.L_147 - .L_146)
	.align		4
.L_146:
        /*0048*/ 	.word	index@(.nv.constant0._Z10naive_copyPvPKv)
        /*004c*/ 	.short	0x0380
        /*004e*/ 	.short	0x0010


	//----- nvinfo : EIATTR_SW_WAR
	.align		4
.L_147:
        /*0050*/ 	.byte	0x04, 0x36
        /*0052*/ 	.short	(.L_149 - .L_148)
.L_148:
        /*0054*/ 	.word	0x00000008
.L_149:


//--------------------- .nv.info._Z16shared_transposePvPKv --------------------------
	.section	.nv.info._Z16shared_transposePvPKv,"",@"SHT_CUDA_INFO"
	.sectionflags	@""
	.align	4


	//----- nvinfo : EIATTR_CUDA_API_VERSION
	.align		4
        /*0000*/ 	.byte	0x04, 0x37
        /*0002*/ 	.short	(.L_151 - .L_150)
.L_150:
        /*0004*/ 	.word	0x00000082


	//----- nvinfo : EIATTR_KPARAM_INFO
	.align		4
.L_151:
        /*0008*/ 	.byte	0x04, 0x17
        /*000a*/ 	.short	(.L_153 - .L_152)
.L_152:
        /*000c*/ 	.word	0x00000000
        /*0010*/ 	.short	0x0001
        /*0012*/ 	.short	0x0008
        /*0014*/ 	.byte	0x00, 0xf5, 0x21, 0x00


	//----- nvinfo : EIATTR_KPARAM_INFO
	.align		4
.L_153:
        /*0018*/ 	.byte	0x04, 0x17
        /*001a*/ 	.short	(.L_155 - .L_154)
.L_154:
        /*001c*/ 	.word	0x00000000
        /*0020*/ 	.short	0x0000
        /*0022*/ 	.short	0x0000
        /*0024*/ 	.byte	0x00, 0xf5, 0x21, 0x00


	//----- nvinfo : EIATTR_SPARSE_MMA_MASK
	.align		4
.L_155:
        /*0028*/ 	.byte	0x03, 0x50
        /*002a*/ 	.short	0x0000


	//----- nvinfo : EIATTR_MAXREG_COUNT
	.align		4
        /*002c*/ 	.byte	0x03, 0x1b
        /*002e*/ 	.short	0x00ff


	//----- nvinfo : EIATTR_MERCURY_ISA_VERSION
	.align		4
        /*0030*/ 	.byte	0x03, 0x5f
        /*0032*/ 	.short	0x0101


	//----- nvinfo : EIATTR_VRC_CTA_INIT_COUNT
	.align		4
        /*0034*/ 	.byte	0x02, 0x4a
	.zero		1
	.zero		1


	//----- nvinfo : EIATTR_EXIT_INSTR_OFFSETS
	.align		4
        /*0038*/ 	.byte	0x04, 0x1c
        /*003a*/ 	.short	(.L_157 - .L_156)


	//   ....[0]....
.L_156:
        /*003c*/ 	.word	0x00000340


	//----- nvinfo : EIATTR_CRS_STACK_SIZE
	.align		4
.L_157:
        /*0040*/ 	.byte	0x04, 0x1e
        /*0042*/ 	.short	(.L_159 - .L_158)
.L_158:
        /*0044*/ 	.word	0x00000000


	//----- nvinfo : EIATTR_CBANK_PARAM_SIZE
	.align		4
.L_159:
        /*0048*/ 	.byte	0x03, 0x19
        /*004a*/ 	.short	0x0010


	//----- nvinfo : EIATTR_PARAM_CBANK
	.align		4
        /*004c*/ 	.byte	0x04, 0x0a
        /*004e*/ 	.short	(.L_161 - .L_160)
	.align		4
.L_160:
        /*0050*/ 	.word	index@(.nv.constant0._Z16shared_transposePvPKv)
        /*0054*/ 	.short	0x0380
        /*0056*/ 	.short	0x0010


	//----- nvinfo : EIATTR_SW_WAR
	.align		4
.L_161:
        /*0058*/ 	.byte	0x04, 0x36
        /*005a*/ 	.short	(.L_163 - .L_162)
.L_162:
        /*005c*/ 	.word	0x00000008
.L_163:


//--------------------- .nv.info._Z27naive_transpose_nonfunctionPvPKv --------------------------
	.section	.nv.info._Z27naive_transpose_nonfunctionPvPKv,"",@"SHT_CUDA_INFO"
	.sectionflags	@""
	.align	4


	//----- nvinfo : EIATTR_CUDA_API_VERSION
	.align		4
        /*0000*/ 	.byte	0x04, 0x37
        /*0002*/ 	.short	(.L_165 - .L_164)
.L_164:
        /*0004*/ 	.word	0x00000082


	//----- nvinfo : EIATTR_KPARAM_INFO
	.align		4
.L_165:
        /*0008*/ 	.byte	0x04, 0x17
        /*000a*/ 	.short	(.L_167 - .L_166)
.L_166:
        /*000c*/ 	.word	0x00000000
        /*0010*/ 	.short	0x0001
        /*0012*/ 	.short	0x0008
        /*0014*/ 	.byte	0x00, 0xf5, 0x21, 0x00


	//----- nvinfo : EIATTR_KPARAM_INFO
	.align		4
.L_167:
        /*0018*/ 	.byte	0x04, 0x17
        /*001a*/ 	.short	(.L_169 - .L_168)
.L_168:
        /*001c*/ 	.word	0x00000000
        /*0020*/ 	.short	0x0000
        /*0022*/ 	.short	0x0000
        /*0024*/ 	.byte	0x00, 0xf5, 0x21, 0x00


	//----- nvinfo : EIATTR_SPARSE_MMA_MASK
	.align		4
.L_169:
        /*0028*/ 	.byte	0x03, 0x50
        /*002a*/ 	.short	0x0000


	//----- nvinfo : EIATTR_MAXREG_COUNT
	.align		4
        /*002c*/ 	.byte	0x03, 0x1b
        /*002e*/ 	.short	0x00ff


	//----- nvinfo : EIATTR_MERCURY_ISA_VERSION
	.align		4
        /*0030*/ 	.byte	0x03, 0x5f
        /*0032*/ 	.short	0x0101


	//----- nvinfo : EIATTR_VRC_CTA_INIT_COUNT
	.align		4
        /*0034*/ 	.byte	0x02, 0x4a
	.zero		1
	.zero		1


	//----- nvinfo : EIATTR_EXIT_INSTR_OFFSETS
	.align		4
        /*0038*/ 	.byte	0x04, 0x1c
        /*003a*/ 	.short	(.L_171 - .L_170)


	//   ....[0]....
.L_170:
        /*003c*/ 	.word	0x000002f0


	//----- nvinfo : EIATTR_CBANK_PARAM_SIZE
	.align		4
.L_171:
        /*0040*/ 	.byte	0x03, 0x19
        /*0042*/ 	.short	0x0010


	//----- nvinfo : EIATTR_PARAM_CBANK
	.align		4
        /*0044*/ 	.byte	0x04, 0x0a
        /*0046*/ 	.short	(.L_173 - .L_172)
	.align		4
.L_172:
        /*0048*/ 	.word	index@(.nv.constant0._Z27naive_transpose_nonfunctionPvPKv)
        /*004c*/ 	.short	0x0380
        /*004e*/ 	.short	0x0010


	//----- nvinfo : EIATTR_SW_WAR
	.align		4
.L_173:
        /*0050*/ 	.byte	0x04, 0x36
        /*0052*/ 	.short	(.L_175 - .L_174)
.L_174:
        /*0054*/ 	.word	0x00000008
.L_175:


//--------------------- .nv.info._Z15naive_transposePvPKv --------------------------
	.section	.nv.info._Z15naive_transposePvPKv,"",@"SHT_CUDA_INFO"
	.sectionflags	@""
	.align	4


	//----- nvinfo : EIATTR_CUDA_API_VERSION
	.align		4
        /*0000*/ 	.byte	0x04, 0x37
        /*0002*/ 	.short	(.L_177 - .L_176)
.L_176:
        /*0004*/ 	.word	0x00000082


	//----- nvinfo : EIATTR_KPARAM_INFO
	.align		4
.L_177:
        /*0008*/ 	.byte	0x04, 0x17
        /*000a*/ 	.short	(.L_179 - .L_178)
.L_178:
        /*000c*/ 	.word	0x00000000
        /*0010*/ 	.short	0x0001
        /*0012*/ 	.short	0x0008
        /*0014*/ 	.byte	0x00, 0xf5, 0x21, 0x00


	//----- nvinfo : EIATTR_KPARAM_INFO
	.align		4
.L_179:
        /*0018*/ 	.byte	0x04, 0x17
        /*001a*/ 	.short	(.L_181 - .L_180)
.L_180:
        /*001c*/ 	.word	0x00000000
        /*0020*/ 	.short	0x0000
        /*0022*/ 	.short	0x0000
        /*0024*/ 	.byte	0x00, 0xf5, 0x21, 0x00


	//----- nvinfo : EIATTR_SPARSE_MMA_MASK
	.align		4
.L_181:
        /*0028*/ 	.byte	0x03, 0x50
        /*002a*/ 	.short	0x0000


	//----- nvinfo : EIATTR_MAXREG_COUNT
	.align		4
        /*002c*/ 	.byte	0x03, 0x1b
        /*002e*/ 	.short	0x00ff


	//----- nvinfo : EIATTR_MERCURY_ISA_VERSION
	.align		4
        /*0030*/ 	.byte	0x03, 0x5f
        /*0032*/ 	.short	0x0101


	//----- nvinfo : EIATTR_VRC_CTA_INIT_COUNT
	.align		4
        /*0034*/ 	.byte	0x02, 0x4a
	.zero		1
	.zero		1


	//----- nvinfo : EIATTR_EXIT_INSTR_OFFSETS
	.align		4
        /*0038*/ 	.byte	0x04, 0x1c
        /*003a*/ 	.short	(.L_183 - .L_182)


	//   ....[0]....
.L_182:
        /*003c*/ 	.word	0x000002f0


	//----- nvinfo : EIATTR_CBANK_PARAM_SIZE
	.align		4
.L_183:
        /*0040*/ 	.byte	0x03, 0x19
        /*0042*/ 	.short	0x0010


	//----- nvinfo : EIATTR_PARAM_CBANK
	.align		4
        /*0044*/ 	.byte	0x04, 0x0a
        /*0046*/ 	.short	(.L_185 - .L_184)
	.align		4
.L_184:
        /*0048*/ 	.word	index@(.nv.constant0._Z15naive_transposePvPKv)
        /*004c*/ 	.short	0x0380
        /*004e*/ 	.short	0x0010


	//----- nvinfo : EIATTR_SW_WAR
	.align		4
.L_185:
        /*0050*/ 	.byte	0x04, 0x36
        /*0052*/ 	.short	(.L_187 - .L_186)
.L_186:
        /*0054*/ 	.word	0x00000008
.L_187:


//--------------------- .nv.info._Z10initializePv --------------------------
	.section	.nv.info._Z10initializePv,"",@"SHT_CUDA_INFO"
	.sectionflags	@""
	.align	4


	//----- nvinfo : EIATTR_CUDA_API_VERSION
	.align		4
        /*0000*/ 	.byte	0x04, 0x37
        /*0002*/ 	.short	(.L_189 - .L_188)
.L_188:
        /*0004*/ 	.word	0x00000082


	//----- nvinfo : EIATTR_KPARAM_INFO
	.align		4
.L_189:
        /*0008*/ 	.byte	0x04, 0x17
        /*000a*/ 	.short	(.L_191 - .L_190)
.L_190:
        /*000c*/ 	.word	0x00000000
        /*0010*/ 	.short	0x0000
        /*0012*/ 	.short	0x0000
        /*0014*/ 	.byte	0x00, 0xf5, 0x21, 0x00


	//----- nvinfo : EIATTR_SPARSE_MMA_MASK
	.align		4
.L_191:
        /*0018*/ 	.byte	0x03, 0x50
        /*001a*/ 	.short	0x0000


	//----- nvinfo : EIATTR_MAXREG_COUNT
	.align		4
        /*001c*/ 	.byte	0x03, 0x1b
        /*001e*/ 	.short	0x00ff


	//----- nvinfo : EIATTR_MERCURY_ISA_VERSION
	.align		4
        /*0020*/ 	.byte	0x03, 0x5f
        /*0022*/ 	.short	0x0101


	//----- nvinfo : EIATTR_VRC_CTA_INIT_COUNT
	.align		4
        /*0024*/ 	.byte	0x02, 0x4a
	.zero		1
	.zero		1


	//----- nvinfo : EIATTR_EXIT_INSTR_OFFSETS
	.align		4
        /*0028*/ 	.byte	0x04, 0x1c
        /*002a*/ 	.short	(.L_193 - .L_192)


	//   ....[0]....
.L_192:
        /*002c*/ 	.word	0x000002c0


	//----- nvinfo : EIATTR_CBANK_PARAM_SIZE
	.align		4
.L_193:
        /*0030*/ 	.byte	0x03, 0x19
        /*0032*/ 	.short	0x0008


	//----- nvinfo : EIATTR_PARAM_CBANK
	.align		4
        /*0034*/ 	.byte	0x04, 0x0a
        /*0036*/ 	.short	(.L_195 - .L_194)
	.align		4
.L_194:
        /*0038*/ 	.word	index@(.nv.constant0._Z10initializePv)
        /*003c*/ 	.short	0x0380
        /*003e*/ 	.short	0x0008


	//----- nvinfo : EIATTR_SW_WAR
	.align		4
.L_195:
        /*0040*/ 	.byte	0x04, 0x36
        /*0042*/ 	.short	(.L_197 - .L_196)
.L_196:
        /*0044*/ 	.word	0x00000008
.L_197:


//--------------------- .nv.callgraph             --------------------------
	.section	.nv.callgraph,"",@"SHT_CUDA_CALLGRAPH"
	.align	4
	.sectionentsize	8
	.align		4
        /*0000*/ 	.word	0x00000000
	.align		4
        /*0004*/ 	.word	0xffffffff
	.align		4
        /*0008*/ 	.word	0x00000000
	.align		4
        /*000c*/ 	.word	0xfffffffe
	.align		4
        /*0010*/ 	.word	0x00000000
	.align		4
        /*0014*/ 	.word	0xfffffffd
	.align		4
        /*0018*/ 	.word	0x00000000
	.align		4
        /*001c*/ 	.word	0xfffffffc


//--------------------- .text._Z21test_coalesce_complexPvPKv --------------------------
	.section	.text._Z21test_coalesce_complexPvPKv,"ax",@progbits
	.align	128
        .global         _Z21test_coalesce_complexPvPKv
        .type           _Z21test_coalesce_complexPvPKv,@function
        .size           _Z21test_coalesce_complexPvPKv,(.L_x_14 - _Z21test_coalesce_complexPvPKv)
        .other          _Z21test_coalesce_complexPvPKv,@"STO_CUDA_ENTRY STV_DEFAULT"
_Z21test_coalesce_complexPvPKv:
.text._Z21test_coalesce_complexPvPKv:
[----:B------:R-:W-:Y:S01]  /*0000*/  LDC R1, c[0x0][0x37c] ;  /* 0x0000df00ff017b82 */ /* 0x000fe20000000800 */
[----:B------:R-:W0:Y:S07]  /*0010*/  S2R R3, SR_TID.X ;  /* 0x0000000000037919 */ /* 0x000e2e0000002100 */
[----:B------:R-:W0:Y:S01]  /*0020*/  S2UR UR6, SR_CTAID.X ;  /* 0x00000000000679c3 */ /* 0x000e220000002500 */
[----:B------:R-:W1:Y:S07]  /*0030*/  LDCU.64 UR4, c[0x0][0x358] ;  /* 0x00006b00ff0477ac */ /* 0x000e6e0008000a00 */
[----:B------:R-:W0:Y:S08]  /*0040*/  LDC R0, c[0x0][0x360] ;  /* 0x0000d800ff007b82 */ /* 0x000e300000000800 */
[----:B------:R-:W2:Y:S01]  /*0050*/  LDC.64 R14, c[0x0][0x388] ;  /* 0x0000e200ff0e7b82 */ /* 0x000ea20000000a00 */
[----:B0-----:R-:W-:-:S04]  /*0060*/  IMAD R0, R0, UR6, R3 ;  /* 0x0000000600007c24 */ /* 0x001fc8000f8e0203 */
[----:B--2---:R-:W-:-:S03]  /*0070*/  IMAD.WIDE R14, R0, 0x10, R14 ;  /* 0x00000010000e7825 */ /* 0x004fc600078e020e */
[C---:B------:R-:W-:Y:S02]  /*0080*/  IADD3 R16, P0, PT, R14.reuse, 0x6000000, RZ ;  /* 0x060000000e107810 */ /* 0x040fe40007f1e0ff */
[----:B-1----:R-:W2:Y:S01]  /*0090*/  LDG.E.64 R2, desc[UR4][R14.64] ;  /* 0x000000040e027981 */ /* 0x002ea2000c1e1b00 */
[C---:B------:R-:W-:Y:S02]  /*00a0*/  IADD3 R18, P1, PT, R14.reuse, 0xc000000, RZ ;  /* 0x0c0000000e127810 */ /* 0x040fe40007f3e0ff */
[--C-:B------:R-:W-:Y:S01]  /*00b0*/  IMAD.X R17, RZ, RZ, R15.reuse, P0 ;  /* 0x000000ffff117224 */ /* 0x100fe200000e060f */
[C---:B------:R-:W-:Y:S01]  /*00c0*/  IADD3 R42, P0, PT, R14.reuse, 0x2000000, RZ ;  /* 0x020000000e2a7810 */ /* 0x040fe20007f1e0ff */
[----:B------:R-:W3:Y:S01]  /*00d0*/  LDG.E.64 R4, desc[UR4][R14.64+0x8] ;  /* 0x000008040e047981 */ /* 0x000ee2000c1e1b00 */
[C---:B------:R-:W-:Y:S01]  /*00e0*/  IADD3 R28, P2, PT, R14.reuse, 0x8000000, RZ ;  /* 0x080000000e1c7810 */ /* 0x040fe20007f5e0ff */
[--C-:B------:R-:W-:Y:S01]  /*00f0*/  IMAD.X R19, RZ, RZ, R15.reuse, P1 ;  /* 0x000000ffff137224 */ /* 0x100fe200008e060f */
[C---:B------:R-:W-:Y:S01]  /*0100*/  IADD3 R22, P4, PT, R14.reuse, 0xe000000, RZ ;  /* 0x0e0000000e167810 */ /* 0x040fe20007f9e0ff */
[----:B------:R-:W4:Y:S01]  /*0110*/  LDG.E.64 R6, desc[UR4][R16.64] ;  /* 0x0000000410067981 */ /* 0x000f22000c1e1b00 */
[C---:B------:R-:W-:Y:S01]  /*0120*/  IADD3 R44, P1, PT, R14.reuse, 0x4000000, RZ ;  /* 0x040000000e2c7810 */ /* 0x040fe20007f3e0ff */
[--C-:B------:R-:W-:Y:S01]  /*0130*/  IMAD.X R43, RZ, RZ, R15.reuse, P0 ;  /* 0x000000ffff2b7224 */ /* 0x100fe200000e060f */
[C---:B------:R-:W-:Y:S01]  /*0140*/  IADD3 R32, P5, PT, R14.reuse, 0x10000000, RZ ;  /* 0x100000000e207810 */ /* 0x040fe20007fbe0ff */
[----:B------:R-:W5:Y:S01]  /*0150*/  LDG.E.64 R8, desc[UR4][R16.64+0x8] ;  /* 0x0000080410087981 */ /* 0x000f62000c1e1b00 */
[----:B------:R-:W-:Y:S01]  /*0160*/  IADD3 R34, P3, PT, R14, 0xa000000, RZ ;  /* 0x0a0000000e227810 */ /* 0x000fe20007f7e0ff */
[----:B------:R-:W-:-:S02]  /*0170*/  IMAD.X R29, RZ, RZ, R15, P2 ;  /* 0x000000ffff1d7224 */ /* 0x000fc400010e060f */
[--C-:B------:R-:W-:Y:S01]  /*0180*/  IMAD.X R23, RZ, RZ, R15.reuse, P4 ;  /* 0x000000ffff177224 */ /* 0x100fe200020e060f */
[----:B------:R-:W5:Y:S01]  /*0190*/  LDG.E.64 R10, desc[UR4][R18.64] ;  /* 0x00000004120a7981 */ /* 0x000f62000c1e1b00 */
[--C-:B------:R-:W-:Y:S01]  /*01a0*/  IMAD.X R45, RZ, RZ, R15.reuse, P1 ;  /* 0x000000ffff2d7224 */ /* 0x100fe200008e060f */
[----:B------:R-:W-:Y:S01]  /*01b0*/  IADD3.X R35, PT, PT, RZ, R15, RZ, P3, !PT ;  /* 0x0000000fff237210 */ /* 0x000fe20001ffe4ff */
[----:B------:R-:W-:Y:S01]  /*01c0*/  IMAD.X R33, RZ, RZ, R15, P5 ;  /* 0x000000ffff217224 */ /* 0x000fe200028e060f */
[----:B------:R-:W5:Y:S04]  /*01d0*/  LDG.E.64 R12, desc[UR4][R18.64+0x8] ;  /* 0x00000804120c7981 */ /* 0x000f68000c1e1b00 */
[----:B------:R-:W5:Y:S04]  /*01e0*/  LDG.E.64 R14, desc[UR4][R42.64] ;  /* 0x000000042a0e7981 */ /* 0x000f68000c1e1b00 */
[----:B------:R0:W5:Y:S04]  /*01f0*/  LDG.E.64 R24, desc[UR4][R42.64+0x8] ;  /* 0x000008042a187981 */ /* 0x000168000c1e1b00 */
[----:B------:R-:W5:Y:S04]  /*0200*/  LDG.E.64 R30, desc[UR4][R28.64] ;  /* 0x000000041c1e7981 */ /* 0x000f68000c1e1b00 */
[----:B------:R-:W5:Y:S01]  /*0210*/  LDG.E.64 R26, desc[UR4][R22.64] ;  /* 0x00000004161a7981 */ /* 0x000f62000c1e1b00 */
[----:B0-----:R-:W0:Y:S03]  /*0220*/  LDC.64 R42, c[0x0][0x380] ;  /* 0x0000e000ff2a7b82 */ /* 0x001e260000000a00 */
[----:B------:R-:W5:Y:S04]  /*0230*/  LDG.E.64 R20, desc[UR4][R44.64] ;  /* 0x000000042c147981 */ /* 0x000f68000c1e1b00 */
[----:B------:R-:W5:Y:S04]  /*0240*/  LDG.E.64 R28, desc[UR4][R28.64+0x8] ;  /* 0x000008041c1c7981 */ /* 0x000f68000c1e1b00 */
[----:B------:R-:W5:Y:S04]  /*0250*/  LDG.E.64 R22, desc[UR4][R22.64+0x8] ;  /* 0x0000080416167981 */ /* 0x000f68000c1e1b00 */
[----:B------:R1:W5:Y:S04]  /*0260*/  LDG.E.64 R18, desc[UR4][R44.64+0x8] ;  /* 0x000008042c127981 */ /* 0x000368000c1e1b00 */
[----:B------:R-:W5:Y:S04]  /*0270*/  LDG.E.64 R16, desc[UR4][R34.64] ;  /* 0x0000000422107981 */ /* 0x000f68000c1e1b00 */
[----:B------:R-:W5:Y:S04]  /*0280*/  LDG.E.64 R38, desc[UR4][R34.64+0x8] ;  /* 0x0000080422267981 */ /* 0x000f68000c1e1b00 */
[----:B------:R-:W5:Y:S04]  /*0290*/  LDG.E.64 R36, desc[UR4][R32.64] ;  /* 0x0000000420247981 */ /* 0x000f68000c1e1b00 */
[----:B------:R1:W5:Y:S01]  /*02a0*/  LDG.E.64 R40, desc[UR4][R32.64+0x8] ;  /* 0x0000080420287981 */ /* 0x000362000c1e1b00 */
[----:B0-----:R-:W-:-:S03]  /*02b0*/  IMAD.WIDE R42, R0, 0x10, R42 ;  /* 0x00000010002a7825 */ /* 0x001fc600078e022a */
[----:B-1----:R-:W-:-:S05]  /*02c0*/  IADD3 R44, P0, PT, R42, 0x2000000, RZ ;  /* 0x020000002a2c7810 */ /* 0x002fca0007f1e0ff */
[----:B------:R-:W-:Y:S01]  /*02d0*/  IMAD.X R45, RZ, RZ, R43, P0 ;  /* 0x000000ffff2d7224 */ /* 0x000fe200000e062b */
[----:B------:R-:W-:-:S05]  /*02e0*/  IADD3 R32, P0, PT, R42, 0x6000000, RZ ;  /* 0x060000002a207810 */ /* 0x000fca0007f1e0ff */
[----:B------:R-:W-:Y:S01]  /*02f0*/  IMAD.X R33, RZ, RZ, R43, P0 ;  /* 0x000000ffff217224 */ /* 0x000fe200000e062b */
[----:B--2---:R0:W-:Y:S04]  /*0300*/  STG.E.64 desc[UR4][R42.64], R2 ;  /* 0x000000022a007986 */ /* 0x0041e8000c101b04 */
[----:B---3--:R1:W-:Y:S01]  /*0310*/  STG.E.64 desc[UR4][R42.64+0x8], R4 ;  /* 0x000008042a007986 */ /* 0x0083e2000c101b04 */
[----:B0-----:R-:W-:-:S03]  /*0320*/  IADD3 R2, P1, PT, R42, 0x4000000, RZ ;  /* 0x040000002a027810 */ /* 0x001fc60007f3e0ff */
[----:B----4-:R0:W-:Y:S01]  /*0330*/  STG.E.64 desc[UR4][R44.64], R6 ;  /* 0x000000062c007986 */ /* 0x0101e2000c101b04 */
[----:B------:R-:W-:Y:S02]  /*0340*/  IADD3.X R3, PT, PT, RZ, R43, RZ, P1, !PT ;  /* 0x0000002bff037210 */ /* 0x000fe40000ffe4ff */
[C---:B------:R-:W-:Y:S01]  /*0350*/  IADD3 R34, P1, PT, R42.reuse, 0x8000000, RZ ;  /* 0x080000002a227810 */ /* 0x040fe20007f3e0ff */
[----:B-----5:R2:W-:Y:S01]  /*0360*/  STG.E.64 desc[UR4][R44.64+0x8], R8 ;  /* 0x000008082c007986 */ /* 0x0205e2000c101b04 */
[----:B-1----:R-:W-:-:S03]  /*0370*/  IADD3 R4, P2, PT, R42, 0xa000000, RZ ;  /* 0x0a0000002a047810 */ /* 0x002fc60007f5e0ff */
[--C-:B------:R-:W-:Y:S01]  /*0380*/  IMAD.X R35, RZ, RZ, R43.reuse, P1 ;  /* 0x000000ffff237224 */ /* 0x100fe200008e062b */
[C---:B0-----:R-:W-:Y:S01]  /*0390*/  IADD3 R6, P3, PT, R42.reuse, 0xc000000, RZ ;  /* 0x0c0000002a067810 */ /* 0x041fe20007f7e0ff */
[--C-:B------:R-:W-:Y:S01]  /*03a0*/  IMAD.X R5, RZ, RZ, R43.reuse, P2 ;  /* 0x000000ffff057224 */ /* 0x100fe200010e062b */
[C---:B--2---:R-:W-:Y:S02]  /*03b0*/  IADD3 R8, P4, PT, R42.reuse, 0xe000000, RZ ;  /* 0x0e0000002a087810 */ /* 0x044fe40007f9e0ff */
[----:B------:R-:W-:Y:S01]  /*03c0*/  IADD3 R42, P5, PT, R42, 0x10000000, RZ ;  /* 0x100000002a2a7810 */ /* 0x000fe20007fbe0ff */
[----:B------:R-:W-:Y:S01]  /*03d0*/  STG.E.64 desc[UR4][R2.64], R10 ;  /* 0x0000000a02007986 */ /* 0x000fe2000c101b04 */
[----:B------:R-:W-:Y:S01]  /*03e0*/  IADD3.X R7, PT, PT, RZ, R43, RZ, P3, !PT ;  /* 0x0000002bff077210 */ /* 0x000fe20001ffe4ff */
[--C-:B------:R-:W-:Y:S02]  /*03f0*/  IMAD.X R9, RZ, RZ, R43.reuse, P4 ;  /* 0x000000ffff097224 */ /* 0x100fe400020e062b */
[----:B------:R-:W-:Y:S01]  /*0400*/  STG.E.64 desc[UR4][R2.64+0x8], R12 ;  /* 0x0000080c02007986 */ /* 0x000fe2000c101b04 */
[----:B------:R-:W-:-:S03]  /*0410*/  IMAD.X R43, RZ, RZ, R43, P5 ;  /* 0x000000ffff2b7224 */ /* 0x000fc600028e062b */
[----:B------:R-:W-:Y:S04]  /*0420*/  STG.E.64 desc[UR4][R32.64], R14 ;  /* 0x0000000e20007986 */ /* 0x000fe8000c101b04 */
        /* <DEDUP_REMOVED lines=10> */
[----:B------:R-:W-:Y:S01]  /*04d0*/  STG.E.64 desc[UR4][R42.64+0x8], R40 ;  /* 0x000008282a007986 */ /* 0x000fe2000c101b04 */
[----:B------:R-:W-:Y:S05]  /*04e0*/  EXIT ;  /* 0x000000000000794d */ /* 0x000fea0003800000 */
.L_x_0:
[----:B------:R-:W-:-:S00]  /*04f0*/  BRA `(.L_x_0) ;  /* 0xfffffffc00fc7947 */ /* 0x000fc0000383ffff */
[----:B------:R-:W-:-:S00]  /*0500*/  NOP ;  /* 0x0000000000007918 */ /* 0x000fc00000000000 */
[----:B------:R-:W-:-:S00]  /*0510*/  NOP ;  /* 0x0000000000007918 */ /* 0x000fc00000000000 */
[----:B------:R-:W-:-:S00]  /*0520*/  NOP ;  /* 0x0000000000007918 */ /* 0x000fc00000000000 */
[----:B------:R-:W-:-:S00]  /*0530*/  NOP ;  /* 0x0000000000007918 */ /* 0x000fc00000000000 */
[----:B------:R-:W-:-:S00]  /*0540*/  NOP ;  /* 0x0000000000007918 */ /* 0x000fc00000000000 */
[----:B------:R-:W-:-:S00]  /*0550*/  NOP ;  /* 0x0000000000007918 */ /* 0x000fc00000000000 */
[----:B------:R-:W-:-:S00]  /*0560*/  NOP ;  /* 0x0000000000007918 */ /* 0x000fc00000000000 */
[----:B------:R-:W-:-:S00]  /*0570*/  NOP ;  /* 0x0000000000007918 */ /* 0x000fc00000000000 */
.L_x_14:


//--------------------- .text._Z21test_coalesce_double2PvPKv --------------------------
	.section	.text._Z21test_coalesce_double2PvPKv,"ax",@progbits
	.align	128
        .global         _Z21test_coalesce_double2PvPKv
        .type           _Z21test_coalesce_double2PvPKv,@function
        .size           _Z21test_coalesce_double2PvPKv,(.L_x_15 - _Z21test_coalesce_double2PvPKv)
        .other          _Z21test_coalesce_double2PvPKv,@"STO_CUDA_ENTRY STV_DEFAULT"
_Z21test_coalesce_double2PvPKv:
.text._Z21test_coalesce_double2PvPKv:
        /* <DEDUP_REMOVED lines=9> */
[----:B-1----:R0:W2:Y:S01]  /*0090*/  LDG.E.128 R4, desc[UR4][R2.64] ;  /* 0x0000000402047981 */ /* 0x0020a2000c1e1d00 */
[C---:B------:R-:W-:Y:S02]  /*00a0*/  IADD3 R8, P1, PT, R2.reuse, 0xc000000, RZ ;  /* 0x0c00000002087810 */ /* 0x040fe40007f3e0ff */
[--C-:B------:R-:W-:Y:S01]  /*00b0*/  IMAD.X R13, RZ, RZ, R3.reuse, P0 ;  /* 0x000000ffff0d7224 */ /* 0x100fe200000e0603 */
[C---:B------:R-:W-:Y:S02]  /*00c0*/  IADD3 R16, P0, PT, R2.reuse, 0x2000000, RZ ;  /* 0x0200000002107810 */ /* 0x040fe40007f1e0ff */
[--C-:B------:R-:W-:Y:S01]  /*00d0*/  IMAD.X R9, RZ, RZ, R3.reuse, P1 ;  /* 0x000000ffff097224 */ /* 0x100fe200008e0603 */
[C---:B------:R-:W-:Y:S02]  /*00e0*/  IADD3 R20, P2, PT, R2.reuse, 0x8000000, RZ ;  /* 0x0800000002147810 */ /* 0x040fe40007f5e0ff */
[C---:B------:R-:W-:Y:S01]  /*00f0*/  IADD3 R24, P4, PT, R2.reuse, 0xe000000, RZ ;  /* 0x0e00000002187810 */ /* 0x040fe20007f9e0ff */
[----:B------:R-:W3:Y:S01]  /*0100*/  LDG.E.128 R12, desc[UR4][R12.64] ;  /* 0x000000040c0c7981 */ /* 0x000ee2000c1e1d00 */
[C---:B------:R-:W-:Y:S01]  /*0110*/  IADD3 R28, P1, PT, R2.reuse, 0x4000000, RZ ;  /* 0x04000000021c7810 */ /* 0x040fe20007f3e0ff */
[--C-:B------:R-:W-:Y:S01]  /*0120*/  IMAD.X R17, RZ, RZ, R3.reuse, P0 ;  /* 0x000000ffff117224 */ /* 0x100fe200000e0603 */
[C---:B------:R-:W-:Y:S01]  /*0130*/  IADD3 R32, P3, PT, R2.reuse, 0xa000000, RZ ;  /* 0x0a00000002207810 */ /* 0x040fe20007f7e0ff */
[----:B------:R-:W4:Y:S01]  /*0140*/  LDG.E.128 R8, desc[UR4][R8.64] ;  /* 0x0000000408087981 */ /* 0x000f22000c1e1d00 */
[----:B------:R-:W-:Y:S01]  /*0150*/  IADD3 R36, P5, PT, R2, 0x10000000, RZ ;  /* 0x1000000002247810 */ /* 0x000fe20007fbe0ff */
[--C-:B------:R-:W-:Y:S01]  /*0160*/  IMAD.X R21, RZ, RZ, R3.reuse, P2 ;  /* 0x000000ffff157224 */ /* 0x100fe200010e0603 */
[----:B------:R-:W-:Y:S01]  /*0170*/  IADD3.X R33, PT, PT, RZ, R3, RZ, P3, !PT ;  /* 0x00000003ff217210 */ /* 0x000fe20001ffe4ff */
[--C-:B------:R-:W-:Y:S01]  /*0180*/  IMAD.X R25, RZ, RZ, R3.reuse, P4 ;  /* 0x000000ffff197224 */ /* 0x100fe200020e0603 */
[----:B------:R-:W5:Y:S01]  /*0190*/  LDG.E.128 R16, desc[UR4][R16.64] ;  /* 0x0000000410107981 */ /* 0x000f62000c1e1d00 */
[----:B------:R-:W-:-:S02]  /*01a0*/  IMAD.X R29, RZ, RZ, R3, P1 ;  /* 0x000000ffff1d7224 */ /* 0x000fc400008e0603 */
[----:B------:R-:W-:Y:S01]  /*01b0*/  IMAD.X R37, RZ, RZ, R3, P5 ;  /* 0x000000ffff257224 */ /* 0x000fe200028e0603 */
[----:B------:R-:W5:Y:S01]  /*01c0*/  LDG.E.128 R20, desc[UR4][R20.64] ;  /* 0x0000000414147981 */ /* 0x000f62000c1e1d00 */
[----:B0-----:R-:W0:Y:S03]  /*01d0*/  LDC.64 R2, c[0x0][0x380] ;  /* 0x0000e000ff027b82 */ /* 0x001e260000000a00 */
[----:B------:R-:W5:Y:S04]  /*01e0*/  LDG.E.128 R24, desc[UR4][R24.64] ;  /* 0x0000000418187981 */ /* 0x000f68000c1e1d00 */
[----:B------:R-:W5:Y:S04]  /*01f0*/  LDG.E.128 R28, desc[UR4][R28.64] ;  /* 0x000000041c1c7981 */ /* 0x000f68000c1e1d00 */
[----:B------:R-:W5:Y:S04]  /*0200*/  LDG.E.128 R32, desc[UR4][R32.64] ;  /* 0x0000000420207981 */ /* 0x000f68000c1e1d00 */
[----:B------:R-:W5:Y:S01]  /*0210*/  LDG.E.128 R36, desc[UR4][R36.64] ;  /* 0x0000000424247981 */ /* 0x000f62000c1e1d00 */
[----:B0-----:R-:W-:-:S03]  /*0220*/  IMAD.WIDE R2, R0, 0x10, R2 ;  /* 0x0000001000027825 */ /* 0x001fc600078e0202 */
[C---:B------:R-:W-:Y:S02]  /*0230*/  IADD3 R42, P0, PT, R2.reuse, 0x2000000, RZ ;  /* 0x02000000022a7810 */ /* 0x040fe40007f1e0ff */
[----:B------:R-:W-:-:S03]  /*0240*/  IADD3 R44, P1, PT, R2, 0x4000000, RZ ;  /* 0x04000000022c7810 */ /* 0x000fc60007f3e0ff */
[----:B------:R-:W-:Y:S01]  /*0250*/  IMAD.X R43, RZ, RZ, R3, P0 ;  /* 0x000000ffff2b7224 */ /* 0x000fe200000e0603 */
[----:B------:R-:W-:Y:S02]  /*0260*/  IADD3.X R45, PT, PT, RZ, R3, RZ, P1, !PT ;  /* 0x00000003ff2d7210 */ /* 0x000fe40000ffe4ff */
[----:B------:R-:W-:-:S05]  /*0270*/  IADD3 R40, P0, PT, R2, 0x6000000, RZ ;  /* 0x0600000002287810 */ /* 0x000fca0007f1e0ff */
[----:B------:R-:W-:Y:S01]  /*0280*/  IMAD.X R41, RZ, RZ, R3, P0 ;  /* 0x000000ffff297224 */ /* 0x000fe200000e0603 */
[----:B--2---:R0:W-:Y:S04]  /*0290*/  STG.E.128 desc[UR4][R2.64], R4 ;  /* 0x0000000402007986 */ /* 0x0041e8000c101d04 */
[----:B---3--:R1:W-:Y:S04]  /*02a0*/  STG.E.128 desc[UR4][R42.64], R12 ;  /* 0x0000000c2a007986 */ /* 0x0083e8000c101d04 */
[----:B----4-:R2:W-:Y:S01]  /*02b0*/  STG.E.128 desc[UR4][R44.64], R8 ;  /* 0x000000082c007986 */ /* 0x0105e2000c101d04 */
[----:B0-----:R-:W-:-:S02]  /*02c0*/  IADD3 R4, P1, PT, R2, 0x8000000, RZ ;  /* 0x0800000002047810 */ /* 0x001fc40007f3e0ff */
[----:B------:R-:W-:-:S03]  /*02d0*/  IADD3 R6, P2, PT, R2, 0xa000000, RZ ;  /* 0x0a00000002067810 */ /* 0x000fc60007f5e0ff */
[--C-:B------:R-:W-:Y:S02]  /*02e0*/  IMAD.X R5, RZ, RZ, R3.reuse, P1 ;  /* 0x000000ffff057224 */ /* 0x100fe400008e0603 */
[--C-:B------:R-:W-:Y:S01]  /*02f0*/  IMAD.X R7, RZ, RZ, R3.reuse, P2 ;  /* 0x000000ffff077224 */ /* 0x100fe200010e0603 */
[C---:B-1----:R-:W-:Y:S02]  /*0300*/  IADD3 R12, P4, PT, R2.reuse, 0xe000000, RZ ;  /* 0x0e000000020c7810 */ /* 0x042fe40007f9e0ff */
[C---:B--2---:R-:W-:Y:S02]  /*0310*/  IADD3 R8, P3, PT, R2.reuse, 0xc000000, RZ ;  /* 0x0c00000002087810 */ /* 0x044fe40007f7e0ff */
[----:B------:R-:W-:Y:S01]  /*0320*/  IADD3 R2, P5, PT, R2, 0x10000000, RZ ;  /* 0x1000000002027810 */ /* 0x000fe20007fbe0ff */
[--C-:B------:R-:W-:Y:S01]  /*0330*/  IMAD.X R13, RZ, RZ, R3.reuse, P4 ;  /* 0x000000ffff0d7224 */ /* 0x100fe200020e0603 */
[----:B------:R-:W-:Y:S01]  /*0340*/  IADD3.X R9, PT, PT, RZ, R3, RZ, P3, !PT ;  /* 0x00000003ff097210 */ /* 0x000fe20001ffe4ff */
[----:B-----5:R-:W-:Y:S02]  /*0350*/  STG.E.128 desc[UR4][R40.64], R16 ;  /* 0x0000001028007986 */ /* 0x020fe4000c101d04 */
[----:B------:R-:W-:-:S02]  /*0360*/  IMAD.X R3, RZ, RZ, R3, P5 ;  /* 0x000000ffff037224 */ /* 0x000fc400028e0603 */
[----:B------:R-:W-:Y:S04]  /*0370*/  STG.E.128 desc[UR4][R4.64], R20 ;  /* 0x0000001404007986 */ /* 0x000fe8000c101d04 */
[----:B------:R-:W-:Y:S04]  /*0380*/  STG.E.128 desc[UR4][R6.64], R24 ;  /* 0x0000001806007986 */ /* 0x000fe8000c101d04 */
[----:B------:R-:W-:Y:S04]  /*0390*/  STG.E.128 desc[UR4][R8.64], R28 ;  /* 0x0000001c08007986 */ /* 0x000fe8000c101d04 */
[----:B------:R-:W-:Y:S04]  /*03a0*/  STG.E.128 desc[UR4][R12.64], R32 ;  /* 0x000000200c007986 */ /* 0x000fe8000c101d04 */
[----:B------:R-:W-:Y:S01]  /*03b0*/  STG.E.128 desc[UR4][R2.64], R36 ;  /* 0x0000002402007986 */ /* 0x000fe2000c101d04 */
[----:B------:R-:W-:Y:S05]  /*03c0*/  EXIT ;  /* 0x000000000000794d */ /* 0x000fea0003800000 */
.L_x_1:
        /* <DEDUP_REMOVED lines=11> */
.L_x_15:


//--------------------- .text._Z21test_coalesce_2doublePvPKv --------------------------
	.section	.text._Z21test_coalesce_2doublePvPKv,"ax",@progbits
	.align	128
        .global         _Z21test_coalesce_2doublePvPKv
        .type           _Z21test_coalesce_2doublePvPKv,@function
        .size           _Z21test_coalesce_2doublePvPKv,(.L_x_16 - _Z21test_coalesce_2doublePvPKv)
        .other          _Z21test_coalesce_2doublePvPKv,@"STO_CUDA_ENTRY STV_DEFAULT"
_Z21test_coalesce_2doublePvPKv:
.text._Z21test_coalesce_2doublePvPKv:
[----:B------:R-:W-:Y:S01]  /*0000*/  LDC R1, c[0x0][0x37c] ;  /* 0x0000df00ff017b82 */ /* 0x000fe20000000800 */
[----:B------:R-:W0:Y:S07]  /*0010*/  S2R R3, SR_TID.X ;  /* 0x0000000000037919 */ /* 0x000e2e0000002100 */
[----:B------:R-:W0:Y:S01]  /*0020*/  S2UR UR6, SR_CTAID.X ;  /* 0x00000000000679c3 */ /* 0x000e220000002500 */
[----:B------:R-:W1:Y:S07]  /*0030*/  LDCU.64 UR4, c[0x0][0x358] ;  /* 0x00006b00ff0477ac */ /* 0x000e6e0008000a00 */
[----:B------:R-:W0:Y:S08]  /*0040*/  LDC R0, c[0x0][0x360] ;  /* 0x0000d800ff007b82 */ /* 0x000e300000000800 */
[----:B------:R-:W2:Y:S01]  /*0050*/  LDC.64 R14, c[0x0][0x388] ;  /* 0x0000e200ff0e7b82 */ /* 0x000ea20000000a00 */
[----:B0-----:R-:W-:-:S04]  /*0060*/  IMAD R0, R0, UR6, R3 ;  /* 0x0000000600007c24 */ /* 0x001fc8000f8e0203 */
[----:B------:R-:W-:-:S04]  /*0070*/  IMAD.SHL.U32 R0, R0, 0x2, RZ ;  /* 0x0000000200007824 */ /* 0x000fc800078e00ff */
        /* <DEDUP_REMOVED lines=16> */
[--C-:B------:R-:W-:Y:S01]  /*0180*/  IMAD.X R23, RZ, RZ, R15.reuse, P4 ;  /* 0x000000ffff177224 */ /* 0x100fe200020e060f */
[----:B------:R-:W-:Y:S01]  /*0190*/  IADD3.X R29, PT, PT, RZ, R15, RZ, P2, !PT ;  /* 0x0000000fff1d7210 */ /* 0x000fe200017fe4ff */
[--C-:B------:R-:W-:Y:S01]  /*01a0*/  IMAD.X R45, RZ, RZ, R15.reuse, P1 ;  /* 0x000000ffff2d7224 */ /* 0x100fe200008e060f */
[----:B------:R-:W5:Y:S01]  /*01b0*/  LDG.E.64 R10, desc[UR4][R18.64] ;  /* 0x00000004120a7981 */ /* 0x000f62000c1e1b00 */
[----:B------:R-:W-:-:S02]  /*01c0*/  IMAD.X R35, RZ, RZ, R15, P3 ;  /* 0x000000ffff237224 */ /* 0x000fc400018e060f */
        /* <DEDUP_REMOVED lines=51> */
.L_x_2:
        /* <DEDUP_REMOVED lines=16> */
.L_x_16:


//--------------------- .text._Z21test_coalesce_double1PvPKv --------------------------
	.section	.text._Z21test_coalesce_double1PvPKv,"ax",@progbits
	.align	128
        .global         _Z21test_coalesce_double1PvPKv
        .type           _Z21test_coalesce_double1PvPKv,@function
        .size           _Z21test_coalesce_double1PvPKv,(.L_x_17 - _Z21test_coalesce_double1PvPKv)
        .other          _Z21test_coalesce_double1PvPKv,@"STO_CUDA_ENTRY STV_DEFAULT"
_Z21test_coalesce_double1PvPKv:
.text._Z21test_coalesce_double1PvPKv:
[----:B------:R-:W-:Y:S01]  /*0000*/  LDC R1, c[0x0][0x37c] ;  /* 0x0000df00ff017b82 */ /* 0x000fe20000000800 */
[----:B------:R-:W0:Y:S07]  /*0010*/  S2R R3, SR_TID.X ;  /* 0x0000000000037919 */ /* 0x000e2e0000002100 */
[----:B------:R-:W0:Y:S01]  /*0020*/  S2UR UR6, SR_CTAID.X ;  /* 0x00000000000679c3 */ /* 0x000e220000002500 */
[----:B------:R-:W1:Y:S07]  /*0030*/  LDCU.64 UR4, c[0x0][0x358] ;  /* 0x00006b00ff0477ac */ /* 0x000e6e0008000a00 */
[----:B------:R-:W0:Y:S08]  /*0040*/  LDC R0, c[0x0][0x360] ;  /* 0x0000d800ff007b82 */ /* 0x000e300000000800 */
[----:B------:R-:W2:Y:S08]  /*0050*/  LDC.64 R20, c[0x0][0x388] ;  /* 0x0000e200ff147b82 */ /* 0x000eb00000000a00 */
[----:B------:R-:W3:Y:S01]  /*0060*/  LDC.64 R38, c[0x0][0x380] ;  /* 0x0000e000ff267b82 */ /* 0x000ee20000000a00 */
[----:B0-----:R-:W-:-:S04]  /*0070*/  IMAD R0, R0, UR6, R3 ;  /* 0x0000000600007c24 */ /* 0x001fc8000f8e0203 */
[----:B--2---:R-:W-:-:S03]  /*0080*/  IMAD.WIDE R20, R0, 0x8, R20 ;  /* 0x0000000800147825 */ /* 0x004fc600078e0214 */
[C---:B------:R-:W-:Y:S02]  /*0090*/  IADD3 R2, P0, PT, R20.reuse, 0x1000000, RZ ;  /* 0x0100000014027810 */ /* 0x040fe40007f1e0ff */
[----:B-1----:R0:W2:Y:S01]  /*00a0*/  LDG.E.64 R10, desc[UR4][R20.64] ;  /* 0x00000004140a7981 */ /* 0x0020a2000c1e1b00 */
[C---:B------:R-:W-:Y:S02]  /*00b0*/  IADD3 R14, P1, PT, R20.reuse, 0x7000000, RZ ;  /* 0x07000000140e7810 */ /* 0x040fe40007f3e0ff */
[--C-:B------:R-:W-:Y:S01]  /*00c0*/  IMAD.X R3, RZ, RZ, R21.reuse, P0 ;  /* 0x000000ffff037224 */ /* 0x100fe200000e0615 */
[C---:B------:R-:W-:Y:S02]  /*00d0*/  IADD3 R6, P0, PT, R20.reuse, 0x6000000, RZ ;  /* 0x0600000014067810 */ /* 0x040fe40007f1e0ff */
[--C-:B------:R-:W-:Y:S01]  /*00e0*/  IMAD.X R15, RZ, RZ, R21.reuse, P1 ;  /* 0x000000ffff0f7224 */ /* 0x100fe200008e0615 */
[C---:B------:R-:W-:Y:S02]  /*00f0*/  IADD3 R4, P1, PT, R20.reuse, 0xd000000, RZ ;  /* 0x0d00000014047810 */ /* 0x040fe40007f3e0ff */
[--C-:B------:R-:W-:Y:S01]  /*0100*/  IMAD.X R7, RZ, RZ, R21.reuse, P0 ;  /* 0x000000ffff077224 */ /* 0x100fe200000e0615 */
[----:B------:R-:W-:Y:S01]  /*0110*/  IADD3 R12, P0, PT, R20, 0xc000000, RZ ;  /* 0x0c000000140c7810 */ /* 0x000fe20007f1e0ff */
[----:B------:R-:W4:Y:S01]  /*0120*/  LDG.E.64 R2, desc[UR4][R2.64] ;  /* 0x0000000402027981 */ /* 0x000f22000c1e1b00 */
[----:B------:R-:W-:-:S03]  /*0130*/  IMAD.X R5, RZ, RZ, R21, P1 ;  /* 0x000000ffff057224 */ /* 0x000fc600008e0615 */
[----:B------:R-:W5:Y:S01]  /*0140*/  LDG.E.64 R6, desc[UR4][R6.64] ;  /* 0x0000000406067981 */ /* 0x000f62000c1e1b00 */
[--C-:B------:R-:W-:Y:S01]  /*0150*/  IMAD.X R13, RZ, RZ, R21.reuse, P0 ;  /* 0x000000ffff0d7224 */ /* 0x100fe200000e0615 */
[C---:B------:R-:W-:Y:S02]  /*0160*/  IADD3 R16, P1, PT, R20.reuse, 0x3000000, RZ ;  /* 0x0300000014107810 */ /* 0x040fe40007f3e0ff */
[C---:B------:R-:W-:Y:S01]  /*0170*/  IADD3 R8, P0, PT, R20.reuse, 0x2000000, RZ ;  /* 0x0200000014087810 */ /* 0x040fe20007f1e0ff */
[----:B------:R-:W5:Y:S01]  /*0180*/  LDG.E.64 R14, desc[UR4][R14.64] ;  /* 0x000000040e0e7981 */ /* 0x000f62000c1e1b00 */
[C---:B------:R-:W-:Y:S01]  /*0190*/  IADD3 R18, P2, PT, R20.reuse, 0x8000000, RZ ;  /* 0x0800000014127810 */ /* 0x040fe20007f5e0ff */
[--C-:B------:R-:W-:Y:S02]  /*01a0*/  IMAD.X R17, RZ, RZ, R21.reuse, P1 ;  /* 0x000000ffff117224 */ /* 0x100fe400008e0615 */
[----:B------:R-:W5:Y:S01]  /*01b0*/  LDG.E.64 R12, desc[UR4][R12.64] ;  /* 0x000000040c0c7981 */ /* 0x000f62000c1e1b00 */
[----:B------:R-:W-:Y:S01]  /*01c0*/  IMAD.X R9, RZ, RZ, R21, P0 ;  /* 0x000000ffff097224 */ /* 0x000fe200000e0615 */
[----:B------:R-:W-:-:S02]  /*01d0*/  IADD3 R22, P1, PT, R20, 0x9000000, RZ ;  /* 0x0900000014167810 */ /* 0x000fc40007f3e0ff */
[C---:B------:R-:W-:Y:S01]  /*01e0*/  IADD3 R32, P6, PT, R20.reuse, 0x4000000, RZ ;  /* 0x0400000014207810 */ /* 0x040fe20007fde0ff */
[----:B------:R-:W5:Y:S01]  /*01f0*/  LDG.E.64 R4, desc[UR4][R4.64] ;  /* 0x0000000404047981 */ /* 0x000f62000c1e1b00 */
[C---:B------:R-:W-:Y:S02]  /*0200*/  IADD3 R24, P4, PT, R20.reuse, 0xe000000, RZ ;  /* 0x0e00000014187810 */ /* 0x040fe40007f9e0ff */
[C---:B------:R-:W-:Y:S02]  /*0210*/  IADD3 R34, P0, PT, R20.reuse, 0x5000000, RZ ;  /* 0x0500000014227810 */ /* 0x040fe40007f1e0ff */
[C---:B------:R-:W-:Y:S01]  /*0220*/  IADD3 R26, P5, PT, R20.reuse, 0xf000000, RZ ;  /* 0x0f000000141a7810 */ /* 0x040fe20007fbe0ff */
[--C-:B------:R-:W-:Y:S01]  /*0230*/  IMAD.X R19, RZ, RZ, R21.reuse, P2 ;  /* 0x000000ffff137224 */ /* 0x100fe200010e0615 */
[----:B------:R-:W5:Y:S01]  /*0240*/  LDG.E.64 R8, desc[UR4][R8.64] ;  /* 0x0000000408087981 */ /* 0x000f62000c1e1b00 */
[--C-:B------:R-:W-:Y:S01]  /*0250*/  IMAD.X R23, RZ, RZ, R21.reuse, P1 ;  /* 0x000000ffff177224 */ /* 0x100fe200008e0615 */
[C---:B------:R-:W-:Y:S01]  /*0260*/  IADD3 R36, P2, PT, R20.reuse, 0xa000000, RZ ;  /* 0x0a00000014247810 */ /* 0x040fe20007f5e0ff */
[--C-:B------:R-:W-:Y:S01]  /*0270*/  IMAD.X R33, RZ, RZ, R21.reuse, P6 ;  /* 0x000000ffff217224 */ /* 0x100fe200030e0615 */
[C---:B------:R-:W-:Y:S01]  /*0280*/  IADD3 R30, P3, PT, R20.reuse, 0xb000000, RZ ;  /* 0x0b000000141e7810 */ /* 0x040fe20007f7e0ff */
[--C-:B------:R-:W-:Y:S01]  /*0290*/  IMAD.X R25, RZ, RZ, R21.reuse, P4 ;  /* 0x000000ffff197224 */ /* 0x100fe200020e0615 */
[C---:B------:R-:W-:Y:S01]  /*02a0*/  IADD3 R28, P6, PT, R20.reuse, 0x10000000, RZ ;  /* 0x10000000141c7810 */ /* 0x040fe20007fde0ff */
[--C-:B------:R-:W-:Y:S01]  /*02b0*/  IMAD.X R35, RZ, RZ, R21.reuse, P0 ;  /* 0x000000ffff237224 */ /* 0x100fe200000e0615 */
[----:B------:R-:W5:Y:S01]  /*02c0*/  LDG.E.64 R16, desc[UR4][R16.64] ;  /* 0x0000000410107981 */ /* 0x000f62000c1e1b00 */
[--C-:B------:R-:W-:Y:S01]  /*02d0*/  IMAD.X R27, RZ, RZ, R21.reuse, P5 ;  /* 0x000000ffff1b7224 */ /* 0x100fe200028e0615 */
[----:B0-----:R-:W-:Y:S01]  /*02e0*/  IADD3 R20, P0, PT, R20, 0x11000000, RZ ;  /* 0x1100000014147810 */ /* 0x001fe20007f1e0ff */
[--C-:B------:R-:W-:Y:S01]  /*02f0*/  IMAD.X R31, RZ, RZ, R21.reuse, P3 ;  /* 0x000000ffff1f7224 */ /* 0x100fe200018e0615 */
[----:B------:R-:W5:Y:S01]  /*0300*/  LDG.E.64 R18, desc[UR4][R18.64] ;  /* 0x0000000412127981 */ /* 0x000f62000c1e1b00 */
[----:B------:R-:W-:Y:S01]  /*0310*/  IADD3.X R37, PT, PT, RZ, R21, RZ, P2, !PT ;  /* 0x00000015ff257210 */ /* 0x000fe200017fe4ff */
[----:B------:R-:W-:-:S02]  /*0320*/  IMAD.X R29, RZ, RZ, R21, P6 ;  /* 0x000000ffff1d7224 */ /* 0x000fc400030e0615 */
[----:B------:R-:W5:Y:S01]  /*0330*/  LDG.E.64 R22, desc[UR4][R22.64] ;  /* 0x0000000416167981 */ /* 0x000f62000c1e1b00 */
[----:B------:R-:W-:-:S03]  /*0340*/  IMAD.X R21, RZ, RZ, R21, P0 ;  /* 0x000000ffff157224 */ /* 0x000fc600000e0615 */
[----:B------:R-:W5:Y:S04]  /*0350*/  LDG.E.64 R24, desc[UR4][R24.64] ;  /* 0x0000000418187981 */ /* 0x000f68000c1e1b00 */
[----:B------:R-:W5:Y:S04]  /*0360*/  LDG.E.64 R26, desc[UR4][R26.64] ;  /* 0x000000041a1a7981 */ /* 0x000f68000c1e1b00 */
[----:B------:R-:W5:Y:S04]  /*0370*/  LDG.E.64 R32, desc[UR4][R32.64] ;  /* 0x0000000420207981 */ /* 0x000f68000c1e1b00 */
[----:B------:R-:W5:Y:S04]  /*0380*/  LDG.E.64 R34, desc[UR4][R34.64] ;  /* 0x0000000422227981 */ /* 0x000f68000c1e1b00 */
[----:B------:R-:W5:Y:S04]  /*0390*/  LDG.E.64 R36, desc[UR4][R36.64] ;  /* 0x0000000424247981 */ /* 0x000f68000c1e1b00 */
[----:B------:R-:W5:Y:S04]  /*03a0*/  LDG.E.64 R30, desc[UR4][R30.64] ;  /* 0x000000041e1e7981 */ /* 0x000f68000c1e1b00 */
[----:B------:R-:W5:Y:S04]  /*03b0*/  LDG.E.64 R28, desc[UR4][R28.64] ;  /* 0x000000041c1c7981 */ /* 0x000f68000c1e1b00 */
[----:B------:R-:W5:Y:S01]  /*03c0*/  LDG.E.64 R20, desc[UR4][R20.64] ;  /* 0x0000000414147981 */ /* 0x000f62000c1e1b00 */
[----:B---3--:R-:W-:-:S03]  /*03d0*/  IMAD.WIDE R38, R0, 0x8, R38 ;  /* 0x0000000800267825 */ /* 0x008fc600078e0226 */
[----:B------:R-:W-:-:S05]  /*03e0*/  IADD3 R40, P0, PT, R38, 0x1000000, RZ ;  /* 0x0100000026287810 */ /* 0x000fca0007f1e0ff */
[----:B------:R-:W-:Y:S01]  /*03f0*/  IMAD.X R41, RZ, RZ, R39, P0 ;  /* 0x000000ffff297224 */ /* 0x000fe200000e0627 */
[C---:B------:R-:W-:Y:S02]  /*0400*/  IADD3 R42, P0, PT, R38.reuse, 0x2000000, RZ ;  /* 0x02000000262a7810 */ /* 0x040fe40007f1e0ff */
[----:B------:R-:W-:-:S03]  /*0410*/  IADD3 R44, P1, PT, R38, 0x3000000, RZ ;  /* 0x03000000262c7810 */ /* 0x000fc60007f3e0ff */
[--C-:B------:R-:W-:Y:S01]  /*0420*/  IMAD.X R43, RZ, RZ, R39.reuse, P0 ;  /* 0x000000ffff2b7224 */ /* 0x100fe200000e0627 */
[----:B------:R-:W-:Y:S01]  /*0430*/  IADD3.X R45, PT, PT, RZ, R39, RZ, P1, !PT ;  /* 0x00000027ff2d7210 */ /* 0x000fe20000ffe4ff */
[----:B--2---:R0:W-:Y:S02]  /*0440*/  STG.E.64 desc[UR4][R38.64], R10 ;  /* 0x0000000a26007986 */ /* 0x0041e4000c101b04 */
[----:B0-----:R-:W-:Y:S02]  /*0450*/  IADD3 R10, P0, PT, R38, 0x4000000, RZ ;  /* 0x04000000260a7810 */ /* 0x001fe40007f1e0ff */
[----:B----4-:R0:W-:Y:S04]  /*0460*/  STG.E.64 desc[UR4][R40.64], R2 ;  /* 0x0000000228007986 */ /* 0x0101e8000c101b04 */
[----:B-----5:R1:W-:Y:S01]  /*0470*/  STG.E.64 desc[UR4][R42.64], R6 ;  /* 0x000000062a007986 */ /* 0x0203e2000c101b04 */
[----:B------:R-:W-:-:S03]  /*0480*/  IMAD.X R11, RZ, RZ, R39, P0 ;  /* 0x000000ffff0b7224 */ /* 0x000fc600000e0627 */
[----:B------:R-:W-:Y:S04]  /*0490*/  STG.E.64 desc[UR4][R44.64], R14 ;  /* 0x0000000e2c007986 */ /* 0x000fe8000c101b04 */
[----:B------:R2:W-:Y:S01]  /*04a0*/  STG.E.64 desc[UR4][R10.64], R12 ;  /* 0x0000000c0a007986 */ /* 0x0005e2000c101b04 */
[C---:B0-----:R-:W-:Y:S02]  /*04b0*/  IADD3 R40, P0, PT, R38.reuse, 0x6000000, RZ ;  /* 0x0600000026287810 */ /* 0x041fe40007f1e0ff */
[----:B-1----:R-:W-:-:S03]  /*04c0*/  IADD3 R6, P1, PT, R38, 0x5000000, RZ ;  /* 0x0500000026067810 */ /* 0x002fc60007f3e0ff */
[--C-:B------:R-:W-:Y:S02]  /*04d0*/  IMAD.X R41, RZ, RZ, R39.reuse, P0 ;  /* 0x000000ffff297224 */ /* 0x100fe400000e0627 */
[--C-:B------:R-:W-:Y:S01]  /*04e0*/  IMAD.X R7, RZ, RZ, R39.reuse, P1 ;  /* 0x000000ffff077224 */ /* 0x100fe200008e0627 */
[C---:B------:R-:W-:Y:S02]  /*04f0*/  IADD3 R42, P1, PT, R38.reuse, 0x7000000, RZ ;  /* 0x07000000262a7810 */ /* 0x040fe40007f3e0ff */
[C---:B--2---:R-:W-:Y:S02]  /*0500*/  IADD3 R10, P2, PT, R38.reuse, 0x8000000, RZ ;  /* 0x08000000260a7810 */ /* 0x044fe40007f5e0ff */
[C---:B------:R-:W-:Y:S01]  /*0510*/  IADD3 R2, P6, PT, R38.reuse, 0x9000000, RZ ;  /* 0x0900000026027810 */ /* 0x040fe20007fde0ff */
[--C-:B------:R-:W-:Y:S01]  /*0520*/  IMAD.X R43, RZ, RZ, R39.reuse, P1 ;  /* 0x000000ffff2b7224 */ /* 0x100fe200008e0627 */
[C---:B------:R-:W-:Y:S01]  /*0530*/  IADD3 R14, P0, PT, R38.reuse, 0xa000000, RZ ;  /* 0x0a000000260e7810 */ /* 0x040fe20007f1e0ff */
[----:B------:R-:W-:Y:S01]  /*0540*/  IMAD.X R11, RZ, RZ, R39, P2 ;  /* 0x000000ffff0b7224 */ /* 0x000fe200010e0627 */
[----:B------:R0:W-:Y:S01]  /*0550*/  STG.E.64 desc[UR4][R6.64], R4 ;  /* 0x0000000406007986 */ /* 0x0001e2000c101b04 */
[----:B------:R-:W-:-:S02]  /*0560*/  IADD3 R12, P1, PT, R38, 0xb000000, RZ ;  /* 0x0b000000260c7810 */ /* 0x000fc40007f3e0ff */
[C---:B------:R-:W-:Y:S01]  /*0570*/  IADD3 R44, P2, PT, R38.reuse, 0xc000000, RZ ;  /* 0x0c000000262c7810 */ /* 0x040fe20007f5e0ff */
[----:B------:R1:W-:Y:S01]  /*0580*/  STG.E.64 desc[UR4][R40.64], R8 ;  /* 0x0000000828007986 */ /* 0x0003e2000c101b04 */
[--C-:B------:R-:W-:Y:S01]  /*0590*/  IMAD.X R3, RZ, RZ, R39.reuse, P6 ;  /* 0x000000ffff037224 */ /* 0x100fe200030e0627 */
[----:B------:R-:W-:Y:S01]  /*05a0*/  IADD3.X R13, PT, PT, RZ, R39, RZ, P1, !PT ;  /* 0x00000027ff0d7210 */ /* 0x000fe20000ffe4ff */
[--C-:B------:R-:W-:Y:S01]  /*05b0*/  IMAD.X R15, RZ, RZ, R39.reuse, P0 ;  /* 0x000000ffff0f7224 */ /* 0x100fe200000e0627 */
[----:B------:R2:W-:Y:S01]  /*05c0*/  STG.E.64 desc[UR4][R42.64], R16 ;  /* 0x000000102a007986 */ /* 0x0005e2000c101b04 */
[----:B------:R-:W-:Y:S01]  /*05d0*/  IMAD.X R45, RZ, RZ, R39, P2 ;  /* 0x000000ffff2d7224 */ /* 0x000fe200010e0627 */
[C---:B0-----:R-:W-:Y:S02]  /*05e0*/  IADD3 R4, P3, PT, R38.reuse, 0xd000000, RZ ;  /* 0x0d00000026047810 */ /* 0x041fe40007f7e0ff */
[C---:B------:R-:W-:Y:S02]  /*05f0*/  IADD3 R6, P4, PT, R38.reuse, 0xe000000, RZ ;  /* 0x0e00000026067810 */ /* 0x040fe40007f9e0ff */
[----:B-1----:R-:W-:-:S02]  /*0600*/  IADD3 R8, P5, PT, R38, 0xf000000, RZ ;  /* 0x0f00000026087810 */ /* 0x002fc40007fbe0ff */
[C---:B------:R-:W-:Y:S01]  /*0610*/  IADD3 R40, P6, PT, R38.reuse, 0x10000000, RZ ;  /* 0x1000000026287810 */ /* 0x040fe20007fde0ff */
[----:B------:R-:W-:Y:S01]  /*0620*/  STG.E.64 desc[UR4][R10.64], R18 ;  /* 0x000000120a007986 */ /* 0x000fe2000c101b04 */
[----:B--2---:R-:W-:Y:S01]  /*0630*/  IADD3 R16, P0, PT, R38, 0x11000000, RZ ;  /* 0x1100000026107810 */ /* 0x004fe20007f1e0ff */
[--C-:B------:R-:W-:Y:S02]  /*0640*/  IMAD.X R5, RZ, RZ, R39.reuse, P3 ;  /* 0x000000ffff057224 */ /* 0x100fe400018e0627 */
[--C-:B------:R-:W-:Y:S01]  /*0650*/  IMAD.X R7, RZ, RZ, R39.reuse, P4 ;  /* 0x000000ffff077224 */ /* 0x100fe200020e0627 */
[----:B------:R-:W-:Y:S01]  /*0660*/  STG.E.64 desc[UR4][R2.64], R22 ;  /* 0x0000001602007986 */ /* 0x000fe2000c101b04 */
[--C-:B------:R-:W-:Y:S02]  /*0670*/  IMAD.X R9, RZ, RZ, R39.reuse, P5 ;  /* 0x000000ffff097224 */ /* 0x100fe400028e0627 */
[--C-:B------:R-:W-:Y:S01]  /*0680*/  IMAD.X R41, RZ, RZ, R39.reuse, P6 ;  /* 0x000000ffff297224 */ /* 0x100fe200030e0627 */
        /* <DEDUP_REMOVED lines=10> */
.L_x_3:
        /* <DEDUP_REMOVED lines=13> */
.L_x_17:


//--------------------- .text._Z25shift_to_coalesce_double2PvS_ --------------------------
	.section	.text._Z25shift_to_coalesce_double2PvS_,"ax",@progbits
	.align	128
        .global         _Z25shift_to_coalesce_double2PvS_
        .type           _Z25shift_to_coalesce_double2PvS_,@function
        .size           _Z25shift_to_coalesce_double2PvS_,(.L_x_18 - _Z25shift_to_coalesce_double2PvS_)
        .other          _Z25shift_to_coalesce_double2PvS_,@"STO_CUDA_ENTRY STV_DEFAULT"
_Z25shift_to_coalesce_double2PvS_:
.text._Z25shift_to_coalesce_double2PvS_:
[----:B------:R-:W-:Y:S01]  /*0000*/  LDC R1, c[0x0][0x37c] ;  /* 0x0000df00ff017b82 */ /* 0x000fe20000000800 */
[----:B------:R-:W0:Y:S07]  /*0010*/  S2R R3, SR_TID.X ;  /* 0x0000000000037919 */ /* 0x000e2e0000002100 */
[----:B------:R-:W0:Y:S01]  /*0020*/  S2UR UR6, SR_CTAID.X ;  /* 0x00000000000679c3 */ /* 0x000e220000002500 */
[----:B------:R-:W1:Y:S07]  /*0030*/  LDCU.64 UR4, c[0x0][0x358] ;  /* 0x00006b00ff0477ac */ /* 0x000e6e0008000a00 */
[----:B------:R-:W0:Y:S08]  /*0040*/  LDC R0, c[0x0][0x360] ;  /* 0x0000d800ff007b82 */ /* 0x000e300000000800 */
[----:B------:R-:W2:Y:S01]  /*0050*/  LDC.64 R4, c[0x0][0x388] ;  /* 0x0000e200ff047b82 */ /* 0x000ea20000000a00 */
[----:B0-----:R-:W-:-:S04]  /*0060*/  IMAD R0, R0, UR6, R3 ;  /* 0x0000000600007c24 */ /* 0x001fc8000f8e0203 */
[----:B------:R-:W-:-:S04]  /*0070*/  IMAD R3, R0, 0x12, RZ ;  /* 0x0000001200037824 */ /* 0x000fc800078e02ff */
[----:B--2---:R-:W-:Y:S02]  /*0080*/  IMAD.WIDE R4, R3, 0x8, R4 ;  /* 0x0000000803047825 */ /* 0x004fe400078e0204 */
[----:B------:R-:W0:Y:S03]  /*0090*/  LDC.64 R2, c[0x0][0x380] ;  /* 0x0000e000ff027b82 */ /* 0x000e260000000a00 */
[----:B-1----:R-:W2:Y:S01]  /*00a0*/  LDG.E.64 R6, desc[UR4][R4.64] ;  /* 0x0000000404067981 */ /* 0x002ea2000c1e1b00 */
[----:B------:R-:W-:-:S04]  /*00b0*/  IMAD.SHL.U32 R9, R0, 0x2, RZ ;  /* 0x0000000200097824 */ /* 0x000fc800078e00ff */
[----:B0-----:R-:W-:-:S05]  /*00c0*/  IMAD.WIDE R2, R9, 0x8, R2 ;  /* 0x0000000809027825 */ /* 0x001fca00078e0202 */
[----:B--2---:R0:W-:Y:S04]  /*00d0*/  STG.E.64 desc[UR4][R2.64], R6 ;  /* 0x0000000602007986 */ /* 0x0041e8000c101b04 */
[----:B------:R-:W2:Y:S01]  /*00e0*/  LDG.E.64 R8, desc[UR4][R4.64+0x8] ;  /* 0x0000080404087981 */ /* 0x000ea2000c1e1b00 */
[----:B------:R-:W-:-:S03]  /*00f0*/  IADD3 R16, P0, PT, R2, 0x2000000, RZ ;  /* 0x0200000002107810 */ /* 0x000fc60007f1e0ff */
[----:B--2---:R1:W-:Y:S04]  /*0100*/  STG.E.64 desc[UR4][R2.64+0x8], R8 ;  /* 0x0000080802007986 */ /* 0x0043e8000c101b04 */
[----:B------:R-:W2:Y:S01]  /*0110*/  LDG.E.64 R10, desc[UR4][R4.64+0x10] ;  /* 0x00001004040a7981 */ /* 0x000ea2000c1e1b00 */
[----:B------:R-:W-:-:S05]  /*0120*/  IMAD.X R17, RZ, RZ, R3, P0 ;  /* 0x000000ffff117224 */ /* 0x000fca00000e0603 */
[----:B--2---:R2:W-:Y:S04]  /*0130*/  STG.E.64 desc[UR4][R16.64], R10 ;  /* 0x0000000a10007986 */ /* 0x0045e8000c101b04 */
[----:B------:R-:W3:Y:S01]  /*0140*/  LDG.E.64 R12, desc[UR4][R4.64+0x18] ;  /* 0x00001804040c7981 */ /* 0x000ee2000c1e1b00 */
[----:B------:R-:W-:-:S03]  /*0150*/  IADD3 R18, P0, PT, R2, 0x4000000, RZ ;  /* 0x0400000002127810 */ /* 0x000fc60007f1e0ff */
[----:B---3--:R3:W-:Y:S04]  /*0160*/  STG.E.64 desc[UR4][R16.64+0x8], R12 ;  /* 0x0000080c10007986 */ /* 0x0087e8000c101b04 */
[----:B------:R-:W4:Y:S01]  /*0170*/  LDG.E.64 R14, desc[UR4][R4.64+0x20] ;  /* 0x00002004040e7981 */ /* 0x000f22000c1e1b00 */
[----:B------:R-:W-:-:S05]  /*0180*/  IADD3.X R19, PT, PT, RZ, R3, RZ, P0, !PT ;  /* 0x00000003ff137210 */ /* 0x000fca00007fe4ff */
[----:B----4-:R-:W-:Y:S04]  /*0190*/  STG.E.64 desc[UR4][R18.64], R14 ;  /* 0x0000000e12007986 */ /* 0x010fe8000c101b04 */
[----:B0-----:R-:W4:Y:S01]  /*01a0*/  LDG.E.64 R6, desc[UR4][R4.64+0x28] ;  /* 0x0000280404067981 */ /* 0x001f22000c1e1b00 */
[----:B------:R-:W-:-:S03]  /*01b0*/  IADD3 R20, P0, PT, R2, 0x6000000, RZ ;  /* 0x0600000002147810 */ /* 0x000fc60007f1e0ff */
[----:B----4-:R0:W-:Y:S04]  /*01c0*/  STG.E.64 desc[UR4][R18.64+0x8], R6 ;  /* 0x0000080612007986 */ /* 0x0101e8000c101b04 */
[----:B-1----:R-:W4:Y:S01]  /*01d0*/  LDG.E.64 R8, desc[UR4][R4.64+0x30] ;  /* 0x0000300404087981 */ /* 0x002f22000c1e1b00 */
[----:B------:R-:W-:-:S05]  /*01e0*/  IMAD.X R21, RZ, RZ, R3, P0 ;  /* 0x000000ffff157224 */ /* 0x000fca00000e0603 */
[----:B----4-:R1:W-:Y:S04]  /*01f0*/  STG.E.64 desc[UR4][R20.64], R8 ;  /* 0x0000000814007986 */ /* 0x0103e8000c101b04 */
[----:B--2---:R-:W2:Y:S01]  /*0200*/  LDG.E.64 R10, desc[UR4][R4.64+0x38] ;  /* 0x00003804040a7981 */ /* 0x004ea2000c1e1b00 */
[----:B---3--:R-:W-:-:S03]  /*0210*/  IADD3 R16, P0, PT, R2, 0x8000000, RZ ;  /* 0x0800000002107810 */ /* 0x008fc60007f1e0ff */
[----:B--2---:R2:W-:Y:S04]  /*0220*/  STG.E.64 desc[UR4][R20.64+0x8], R10 ;  /* 0x0000080a14007986 */ /* 0x0045e8000c101b04 */
[----:B------:R-:W3:Y:S01]  /*0230*/  LDG.E.64 R12, desc[UR4][R4.64+0x40] ;  /* 0x00004004040c7981 */ /* 0x000ee2000c1e1b00 */
[----:B------:R-:W-:-:S05]  /*0240*/  IADD3.X R17, PT, PT, RZ, R3, RZ, P0, !PT ;  /* 0x00000003ff117210 */ /* 0x000fca00007fe4ff */
[----:B---3--:R-:W-:Y:S04]  /*0250*/  STG.E.64 desc[UR4][R16.64], R12 ;  /* 0x0000000c10007986 */ /* 0x008fe8000c101b04 */
[----:B0-----:R-:W3:Y:S01]  /*0260*/  LDG.E.64 R6, desc[UR4][R4.64+0x48] ;  /* 0x0000480404067981 */ /* 0x001ee2000c1e1b00 */
[----:B------:R-:W-:-:S03]  /*0270*/  IADD3 R18, P0, PT, R2, 0xa000000, RZ ;  /* 0x0a00000002127810 */ /* 0x000fc60007f1e0ff */
[----:B---3--:R0:W-:Y:S04]  /*0280*/  STG.E.64 desc[UR4][R16.64+0x8], R6 ;  /* 0x0000080610007986 */ /* 0x0081e8000c101b04 */
[----:B------:R-:W3:Y:S01]  /*0290*/  LDG.E.64 R14, desc[UR4][R4.64+0x50] ;  /* 0x00005004040e7981 */ /* 0x000ee2000c1e1b00 */
[----:B------:R-:W-:-:S05]  /*02a0*/  IMAD.X R19, RZ, RZ, R3, P0 ;  /* 0x000000ffff137224 */ /* 0x000fca00000e0603 */
[----:B---3--:R-:W-:Y:S04]  /*02b0*/  STG.E.64 desc[UR4][R18.64], R14 ;  /* 0x0000000e12007986 */ /* 0x008fe8000c101b04 */
[----:B-1----:R-:W3:Y:S01]  /*02c0*/  LDG.E.64 R8, desc[UR4][R4.64+0x58] ;  /* 0x0000580404087981 */ /* 0x002ee2000c1e1b00 */
[----:B--2---:R-:W-:-:S03]  /*02d0*/  IADD3 R20, P0, PT, R2, 0xc000000, RZ ;  /* 0x0c00000002147810 */ /* 0x004fc60007f1e0ff */
[----:B---3--:R1:W-:Y:S04]  /*02e0*/  STG.E.64 desc[UR4][R18.64+0x8], R8 ;  /* 0x0000080812007986 */ /* 0x0083e8000c101b04 */
[----:B------:R-:W2:Y:S01]  /*02f0*/  LDG.E.64 R10, desc[UR4][R4.64+0x60] ;  /* 0x00006004040a7981 */ /* 0x000ea2000c1e1b00 */
[----:B------:R-:W-:-:S05]  /*0300*/  IADD3.X R21, PT, PT, RZ, R3, RZ, P0, !PT ;  /* 0x00000003ff157210 */ /* 0x000fca00007fe4ff */
[----:B--2---:R-:W-:Y:S04]  /*0310*/  STG.E.64 desc[UR4][R20.64], R10 ;  /* 0x0000000a14007986 */ /* 0x004fe8000c101b04 */
[----:B0-----:R-:W2:Y:S01]  /*0320*/  LDG.E.64 R6, desc[UR4][R4.64+0x68] ;  /* 0x0000680404067981 */ /* 0x001ea2000c1e1b00 */
[----:B------:R-:W-:-:S03]  /*0330*/  IADD3 R16, P0, PT, R2, 0xe000000, RZ ;  /* 0x0e00000002107810 */ /* 0x000fc60007f1e0ff */
[----:B--2---:R-:W-:Y:S04]  /*0340*/  STG.E.64 desc[UR4][R20.64+0x8], R6 ;  /* 0x0000080614007986 */ /* 0x004fe8000c101b04 */
[----:B------:R-:W2:Y:S01]  /*0350*/  LDG.E.64 R12, desc[UR4][R4.64+0x70] ;  /* 0x00007004040c7981 */ /* 0x000ea2000c1e1b00 */
[----:B------:R-:W-:-:S05]  /*0360*/  IMAD.X R17, RZ, RZ, R3, P0 ;  /* 0x000000ffff117224 */ /* 0x000fca00000e0603 */
[----:B--2---:R-:W-:Y:S04]  /*0370*/  STG.E.64 desc[UR4][R16.64], R12 ;  /* 0x0000000c10007986 */ /* 0x004fe8000c101b04 */
[----:B-1----:R-:W2:Y:S01]  /*0380*/  LDG.E.64 R8, desc[UR4][R4.64+0x78] ;  /* 0x0000780404087981 */ /* 0x002ea2000c1e1b00 */
[----:B------:R-:W-:-:S03]  /*0390*/  IADD3 R18, P0, PT, R2, 0x10000000, RZ ;  /* 0x1000000002127810 */ /* 0x000fc60007f1e0ff */
[----:B--2---:R-:W-:Y:S04]  /*03a0*/  STG.E.64 desc[UR4][R16.64+0x8], R8 ;  /* 0x0000080810007986 */ /* 0x004fe8000c101b04 */
[----:B------:R-:W2:Y:S01]  /*03b0*/  LDG.E.64 R14, desc[UR4][R4.64+0x80] ;  /* 0x00008004040e7981 */ /* 0x000ea2000c1e1b00 */
[----:B------:R-:W-:-:S05]  /*03c0*/  IADD3.X R19, PT, PT, RZ, R3, RZ, P0, !PT ;  /* 0x00000003ff137210 */ /* 0x000fca00007fe4ff */
[----:B--2---:R-:W-:Y:S04]  /*03d0*/  STG.E.64 desc[UR4][R18.64], R14 ;  /* 0x0000000e12007986 */ /* 0x004fe8000c101b04 */
[----:B------:R-:W2:Y:S04]  /*03e0*/  LDG.E.64 R2, desc[UR4][R4.64+0x88] ;  /* 0x0000880404027981 */ /* 0x000ea8000c1e1b00 */
[----:B--2---:R-:W-:Y:S01]  /*03f0*/  STG.E.64 desc[UR4][R18.64+0x8], R2 ;  /* 0x0000080212007986 */ /* 0x004fe2000c101b04 */
[----:B------:R-:W-:Y:S05]  /*0400*/  EXIT ;  /* 0x000000000000794d */ /* 0x000fea0003800000 */
.L_x_4:
        /* <DEDUP_REMOVED lines=15> */
.L_x_18:


//--------------------- .text._Z25shift_to_coalesce_double1PvS_ --------------------------
	.section	.text._Z25shift_to_coalesce_double1PvS_,"ax",@progbits
	.align	128
        .global         _Z25shift_to_coalesce_double1PvS_
        .type           _Z25shift_to_coalesce_double1PvS_,@function
        .size           _Z25shift_to_coalesce_double1PvS_,(.L_x_19 - _Z25shift_to_coalesce_double1PvS_)
        .other          _Z25shift_to_coalesce_double1PvS_,@"STO_CUDA_ENTRY STV_DEFAULT"
_Z25shift_to_coalesce_double1PvS_:
.text._Z25shift_to_coalesce_double1PvS_:
        /* <DEDUP_REMOVED lines=11> */
[----:B0-----:R-:W-:-:S05]  /*00b0*/  IMAD.WIDE R2, R9, 0x8, R2 ;  /* 0x0000000809027825 */ /* 0x001fca00078e0202 */
[----:B--2---:R0:W-:Y:S04]  /*00c0*/  STG.E.64 desc[UR4][R2.64], R6 ;  /* 0x0000000602007986 */ /* 0x0041e8000c101b04 */
[----:B------:R-:W2:Y:S01]  /*00d0*/  LDG.E.64 R8, desc[UR4][R4.64+0x8] ;  /* 0x0000080404087981 */ /* 0x000ea2000c1e1b00 */
[----:B------:R-:W-:-:S05]  /*00e0*/  IADD3 R14, P0, PT, R2, 0x1000000, RZ ;  /* 0x01000000020e7810 */ /* 0x000fca0007f1e0ff */
[----:B------:R-:W-:Y:S01]  /*00f0*/  IMAD.X R15, RZ, RZ, R3, P0 ;  /* 0x000000ffff0f7224 */ /* 0x000fe200000e0603 */
[----:B------:R-:W-:-:S04]  /*0100*/  IADD3 R16, P0, PT, R2, 0x2000000, RZ ;  /* 0x0200000002107810 */ /* 0x000fc80007f1e0ff */
[----:B--2---:R1:W-:Y:S04]  /*0110*/  STG.E.64 desc[UR4][R14.64], R8 ;  /* 0x000000080e007986 */ /* 0x0043e8000c101b04 */
[----:B------:R-:W2:Y:S01]  /*0120*/  LDG.E.64 R10, desc[UR4][R4.64+0x10] ;  /* 0x00001004040a7981 */ /* 0x000ea2000c1e1b00 */
[----:B------:R-:W-:Y:S01]  /*0130*/  IMAD.X R17, RZ, RZ, R3, P0 ;  /* 0x000000ffff117224 */ /* 0x000fe200000e0603 */
[----:B------:R-:W-:-:S04]  /*0140*/  IADD3 R18, P0, PT, R2, 0x3000000, RZ ;  /* 0x0300000002127810 */ /* 0x000fc80007f1e0ff */
[----:B--2---:R2:W-:Y:S04]  /*0150*/  STG.E.64 desc[UR4][R16.64], R10 ;  /* 0x0000000a10007986 */ /* 0x0045e8000c101b04 */
[----:B------:R-:W3:Y:S01]  /*0160*/  LDG.E.64 R12, desc[UR4][R4.64+0x18] ;  /* 0x00001804040c7981 */ /* 0x000ee2000c1e1b00 */
[----:B------:R-:W-:Y:S01]  /*0170*/  IMAD.X R19, RZ, RZ, R3, P0 ;  /* 0x000000ffff137224 */ /* 0x000fe200000e0603 */
[----:B------:R-:W-:-:S04]  /*0180*/  IADD3 R20, P0, PT, R2, 0x4000000, RZ ;  /* 0x0400000002147810 */ /* 0x000fc80007f1e0ff */
[----:B---3--:R3:W-:Y:S04]  /*0190*/  STG.E.64 desc[UR4][R18.64], R12 ;  /* 0x0000000c12007986 */ /* 0x0087e8000c101b04 */
[----:B0-----:R-:W4:Y:S01]  /*01a0*/  LDG.E.64 R6, desc[UR4][R4.64+0x20] ;  /* 0x0000200404067981 */ /* 0x001f22000c1e1b00 */
[----:B------:R-:W-:Y:S01]  /*01b0*/  IMAD.X R21, RZ, RZ, R3, P0 ;  /* 0x000000ffff157224 */ /* 0x000fe200000e0603 */
[----:B-1----:R-:W-:-:S04]  /*01c0*/  IADD3 R14, P0, PT, R2, 0x5000000, RZ ;  /* 0x05000000020e7810 */ /* 0x002fc80007f1e0ff */
[----:B----4-:R0:W-:Y:S04]  /*01d0*/  STG.E.64 desc[UR4][R20.64], R6 ;  /* 0x0000000614007986 */ /* 0x0101e8000c101b04 */
[----:B------:R-:W4:Y:S01]  /*01e0*/  LDG.E.64 R8, desc[UR4][R4.64+0x28] ;  /* 0x0000280404087981 */ /* 0x000f22000c1e1b00 */
[----:B------:R-:W-:Y:S01]  /*01f0*/  IMAD.X R15, RZ, RZ, R3, P0 ;  /* 0x000000ffff0f7224 */ /* 0x000fe200000e0603 */
[----:B--2---:R-:W-:-:S04]  /*0200*/  IADD3 R16, P0, PT, R2, 0x6000000, RZ ;  /* 0x0600000002107810 */ /* 0x004fc80007f1e0ff */
[----:B----4-:R1:W-:Y:S04]  /*0210*/  STG.E.64 desc[UR4][R14.64], R8 ;  /* 0x000000080e007986 */ /* 0x0103e8000c101b04 */
[----:B------:R-:W2:Y:S01]  /*0220*/  LDG.E.64 R10, desc[UR4][R4.64+0x30] ;  /* 0x00003004040a7981 */ /* 0x000ea2000c1e1b00 */
[----:B------:R-:W-:Y:S02]  /*0230*/  IADD3.X R17, PT, PT, RZ, R3, RZ, P0, !PT ;  /* 0x00000003ff117210 */ /* 0x000fe400007fe4ff */
[----:B---3--:R-:W-:-:S03]  /*0240*/  IADD3 R18, P0, PT, R2, 0x7000000, RZ ;  /* 0x0700000002127810 */ /* 0x008fc60007f1e0ff */
[----:B--2---:R2:W-:Y:S04]  /*0250*/  STG.E.64 desc[UR4][R16.64], R10 ;  /* 0x0000000a10007986 */ /* 0x0045e8000c101b04 */
[----:B------:R-:W3:Y:S01]  /*0260*/  LDG.E.64 R12, desc[UR4][R4.64+0x38] ;  /* 0x00003804040c7981 */ /* 0x000ee2000c1e1b00 */
[----:B------:R-:W-:Y:S01]  /*0270*/  IMAD.X R19, RZ, RZ, R3, P0 ;  /* 0x000000ffff137224 */ /* 0x000fe200000e0603 */
[----:B0-----:R-:W-:-:S04]  /*0280*/  IADD3 R20, P0, PT, R2, 0x8000000, RZ ;  /* 0x0800000002147810 */ /* 0x001fc80007f1e0ff */
[----:B---3--:R0:W-:Y:S04]  /*0290*/  STG.E.64 desc[UR4][R18.64], R12 ;  /* 0x0000000c12007986 */ /* 0x0081e8000c101b04 */
[----:B------:R-:W3:Y:S01]  /*02a0*/  LDG.E.64 R6, desc[UR4][R4.64+0x40] ;  /* 0x0000400404067981 */ /* 0x000ee2000c1e1b00 */
[----:B------:R-:W-:Y:S01]  /*02b0*/  IMAD.X R21, RZ, RZ, R3, P0 ;  /* 0x000000ffff157224 */ /* 0x000fe200000e0603 */
[----:B-1----:R-:W-:-:S04]  /*02c0*/  IADD3 R14, P0, PT, R2, 0x9000000, RZ ;  /* 0x09000000020e7810 */ /* 0x002fc80007f1e0ff */
[----:B---3--:R1:W-:Y:S04]  /*02d0*/  STG.E.64 desc[UR4][R20.64], R6 ;  /* 0x0000000614007986 */ /* 0x0083e8000c101b04 */
[----:B------:R-:W3:Y:S01]  /*02e0*/  LDG.E.64 R8, desc[UR4][R4.64+0x48] ;  /* 0x0000480404087981 */ /* 0x000ee2000c1e1b00 */
[----:B------:R-:W-:Y:S01]  /*02f0*/  IMAD.X R15, RZ, RZ, R3, P0 ;  /* 0x000000ffff0f7224 */ /* 0x000fe200000e0603 */
[----:B--2---:R-:W-:-:S04]  /*0300*/  IADD3 R16, P0, PT, R2, 0xa000000, RZ ;  /* 0x0a00000002107810 */ /* 0x004fc80007f1e0ff */
[----:B---3--:R2:W-:Y:S04]  /*0310*/  STG.E.64 desc[UR4][R14.64], R8 ;  /* 0x000000080e007986 */ /* 0x0085e8000c101b04 */
[----:B------:R-:W3:Y:S01]  /*0320*/  LDG.E.64 R10, desc[UR4][R4.64+0x50] ;  /* 0x00005004040a7981 */ /* 0x000ee2000c1e1b00 */
[----:B------:R-:W-:Y:S01]  /*0330*/  IMAD.X R17, RZ, RZ, R3, P0 ;  /* 0x000000ffff117224 */ /* 0x000fe200000e0603 */
[----:B0-----:R-:W-:-:S04]  /*0340*/  IADD3 R18, P0, PT, R2, 0xb000000, RZ ;  /* 0x0b00000002127810 */ /* 0x001fc80007f1e0ff */
[----:B---3--:R0:W-:Y:S04]  /*0350*/  STG.E.64 desc[UR4][R16.64], R10 ;  /* 0x0000000a10007986 */ /* 0x0081e8000c101b04 */
[----:B------:R-:W3:Y:S01]  /*0360*/  LDG.E.64 R12, desc[UR4][R4.64+0x58] ;  /* 0x00005804040c7981 */ /* 0x000ee2000c1e1b00 */
[----:B------:R-:W-:Y:S02]  /*0370*/  IADD3.X R19, PT, PT, RZ, R3, RZ, P0, !PT ;  /* 0x00000003ff137210 */ /* 0x000fe400007fe4ff */
[----:B-1----:R-:W-:-:S03]  /*0380*/  IADD3 R20, P0, PT, R2, 0xc000000, RZ ;  /* 0x0c00000002147810 */ /* 0x002fc60007f1e0ff */
        /* <DEDUP_REMOVED lines=10> */
[----:B------:R-:W-:Y:S01]  /*0430*/  IMAD.X R17, RZ, RZ, R3, P0 ;  /* 0x000000ffff117224 */ /* 0x000fe200000e0603 */
[----:B-1----:R-:W-:-:S04]  /*0440*/  IADD3 R18, P0, PT, R2, 0xf000000, RZ ;  /* 0x0f00000002127810 */ /* 0x002fc80007f1e0ff */
[----:B---3--:R-:W-:Y:S04]  /*0450*/  STG.E.64 desc[UR4][R16.64], R10 ;  /* 0x0000000a10007986 */ /* 0x008fe8000c101b04 */
[----:B------:R-:W3:Y:S01]  /*0460*/  LDG.E.64 R12, desc[UR4][R4.64+0x78] ;  /* 0x00007804040c7981 */ /* 0x000ee2000c1e1b00 */
[----:B------:R-:W-:Y:S02]  /*0470*/  IADD3.X R19, PT, PT, RZ, R3, RZ, P0, !PT ;  /* 0x00000003ff137210 */ /* 0x000fe400007fe4ff */
[----:B--2---:R-:W-:-:S03]  /*0480*/  IADD3 R20, P0, PT, R2, 0x10000000, RZ ;  /* 0x1000000002147810 */ /* 0x004fc60007f1e0ff */
[----:B---3--:R-:W-:Y:S04]  /*0490*/  STG.E.64 desc[UR4][R18.64], R12 ;  /* 0x0000000c12007986 */ /* 0x008fe8000c101b04 */
[----:B------:R-:W2:Y:S01]  /*04a0*/  LDG.E.64 R6, desc[UR4][R4.64+0x80] ;  /* 0x0000800404067981 */ /* 0x000ea2000c1e1b00 */
[----:B------:R-:W-:Y:S01]  /*04b0*/  IMAD.X R21, RZ, RZ, R3, P0 ;  /* 0x000000ffff157224 */ /* 0x000fe200000e0603 */
[----:B------:R-:W-:-:S04]  /*04c0*/  IADD3 R2, P0, PT, R2, 0x11000000, RZ ;  /* 0x1100000002027810 */ /* 0x000fc80007f1e0ff */
[----:B--2---:R-:W-:Y:S04]  /*04d0*/  STG.E.64 desc[UR4][R20.64], R6 ;  /* 0x0000000614007986 */ /* 0x004fe8000c101b04 */
[----:B0-----:R-:W2:Y:S01]  /*04e0*/  LDG.E.64 R8, desc[UR4][R4.64+0x88] ;  /* 0x0000880404087981 */ /* 0x001ea2000c1e1b00 */
[----:B------:R-:W-:-:S05]  /*04f0*/  IMAD.X R3, RZ, RZ, R3, P0 ;  /* 0x000000ffff037224 */ /* 0x000fca00000e0603 */
[----:B--2---:R-:W-:Y:S01]  /*0500*/  STG.E.64 desc[UR4][R2.64], R8 ;  /* 0x0000000802007986 */ /* 0x004fe2000c101b04 */
[----:B------:R-:W-:Y:S05]  /*0510*/  EXIT ;  /* 0x000000000000794d */ /* 0x000fea0003800000 */
.L_x_5:
        /* <DEDUP_REMOVED lines=14> */
.L_x_19:


//--------------------- .text._Z10naive_copyPvPKv --------------------------
	.section	.text._Z10naive_copyPvPKv,"ax",@progbits
	.align	128
        .global         _Z10naive_copyPvPKv
        .type           _Z10naive_copyPvPKv,@function
        .size           _Z10naive_copyPvPKv,(.L_x_20 - _Z10naive_copyPvPKv)
        .other          _Z10naive_copyPvPKv,@"STO_CUDA_ENTRY STV_DEFAULT"
_Z10naive_copyPvPKv:
.text._Z10naive_copyPvPKv:
[----:B------:R-:W-:Y:S01]  /*0000*/  LDC R1, c[0x0][0x37c] ;  /* 0x0000df00ff017b82 */ /* 0x000fe20000000800 */
[----:B------:R-:W0:Y:S07]  /*0010*/  S2R R3, SR_TID.X ;  /* 0x0000000000037919 */ /* 0x000e2e0000002100 */
[----:B------:R-:W0:Y:S01]  /*0020*/  S2UR UR6, SR_CTAID.X ;  /* 0x00000000000679c3 */ /* 0x000e220000002500 */
[----:B------:R-:W1:Y:S07]  /*0030*/  LDCU.64 UR4, c[0x0][0x358] ;  /* 0x00006b00ff0477ac */ /* 0x000e6e0008000a00 */
[----:B------:R-:W0:Y:S08]  /*0040*/  LDC R0, c[0x0][0x360] ;  /* 0x0000d800ff007b82 */ /* 0x000e300000000800 */
[----:B------:R-:W2:Y:S01]  /*0050*/  LDC.64 R4, c[0x0][0x388] ;  /* 0x0000e200ff047b82 */ /* 0x000ea20000000a00 */
[----:B0-----:R-:W-:-:S07]  /*0060*/  IMAD R0, R0, UR6, R3 ;  /* 0x0000000600007c24 */ /* 0x001fce000f8e0203 */
[----:B------:R-:W0:Y:S01]  /*0070*/  LDC.64 R2, c[0x0][0x380] ;  /* 0x0000e000ff027b82 */ /* 0x000e220000000a00 */
[----:B------:R-:W-:-:S04]  /*0080*/  IMAD R9, R0, 0x12, RZ ;  /* 0x0000001200097824 */ /* 0x000fc800078e02ff */
[----:B--2---:R-:W-:-:S05]  /*0090*/  IMAD.WIDE R4, R9, 0x8, R4 ;  /* 0x0000000809047825 */ /* 0x004fca00078e0204 */
[----:B-1----:R-:W2:Y:S01]  /*00a0*/  LDG.E.64 R6, desc[UR4][R4.64] ;  /* 0x0000000404067981 */ /* 0x002ea2000c1e1b00 */
[----:B0-----:R-:W-:-:S05]  /*00b0*/  IMAD.WIDE R2, R9, 0x8, R2 ;  /* 0x0000000809027825 */ /* 0x001fca00078e0202 */
[----:B--2---:R0:W-:Y:S04]  /*00c0*/  STG.E.64 desc[UR4][R2.64], R6 ;  /* 0x0000000602007986 */ /* 0x0041e8000c101b04 */
[----:B------:R-:W2:Y:S04]  /*00d0*/  LDG.E.64 R8, desc[UR4][R4.64+0x8] ;  /* 0x0000080404087981 */ /* 0x000ea8000c1e1b00 */
[----:B--2---:R1:W-:Y:S04]  /*00e0*/  STG.E.64 desc[UR4][R2.64+0x8], R8 ;  /* 0x0000080802007986 */ /* 0x0043e8000c101b04 */
[----:B------:R-:W2:Y:S04]  /*00f0*/  LDG.E.64 R10, desc[UR4][R4.64+0x10] ;  /* 0x00001004040a7981 */ /* 0x000ea8000c1e1b00 */
[----:B--2---:R2:W-:Y:S04]  /*0100*/  STG.E.64 desc[UR4][R2.64+0x10], R10 ;  /* 0x0000100a02007986 */ /* 0x0045e8000c101b04 */
[----:B------:R-:W3:Y:S04]  /*0110*/  LDG.E.64 R12, desc[UR4][R4.64+0x18] ;  /* 0x00001804040c7981 */ /* 0x000ee8000c1e1b00 */
[----:B---3--:R3:W-:Y:S04]  /*0120*/  STG.E.64 desc[UR4][R2.64+0x18], R12 ;  /* 0x0000180c02007986 */ /* 0x0087e8000c101b04 */
[----:B------:R-:W4:Y:S04]  /*0130*/  LDG.E.64 R14, desc[UR4][R4.64+0x20] ;  /* 0x00002004040e7981 */ /* 0x000f28000c1e1b00 */
[----:B----4-:R4:W-:Y:S04]  /*0140*/  STG.E.64 desc[UR4][R2.64+0x20], R14 ;  /* 0x0000200e02007986 */ /* 0x0109e8000c101b04 */
[----:B------:R-:W5:Y:S04]  /*0150*/  LDG.E.64 R16, desc[UR4][R4.64+0x28] ;  /* 0x0000280404107981 */ /* 0x000f68000c1e1b00 */
[----:B-----5:R5:W-:Y:S04]  /*0160*/  STG.E.64 desc[UR4][R2.64+0x28], R16 ;  /* 0x0000281002007986 */ /* 0x020be8000c101b04 */
[----:B0-----:R-:W2:Y:S04]  /*0170*/  LDG.E.64 R6, desc[UR4][R4.64+0x30] ;  /* 0x0000300404067981 */ /* 0x001ea8000c1e1b00 */
[----:B--2---:R0:W-:Y:S04]  /*0180*/  STG.E.64 desc[UR4][R2.64+0x30], R6 ;  /* 0x0000300602007986 */ /* 0x0041e8000c101b04 */
[----:B-1----:R-:W2:Y:S04]  /*0190*/  LDG.E.64 R8, desc[UR4][R4.64+0x38] ;  /* 0x0000380404087981 */ /* 0x002ea8000c1e1b00 */
[----:B--2---:R1:W-:Y:S04]  /*01a0*/  STG.E.64 desc[UR4][R2.64+0x38], R8 ;  /* 0x0000380802007986 */ /* 0x0043e8000c101b04 */
[----:B------:R-:W2:Y:S04]  /*01b0*/  LDG.E.64 R10, desc[UR4][R4.64+0x40] ;  /* 0x00004004040a7981 */ /* 0x000ea8000c1e1b00 */
[----:B--2---:R2:W-:Y:S04]  /*01c0*/  STG.E.64 desc[UR4][R2.64+0x40], R10 ;  /* 0x0000400a02007986 */ /* 0x0045e8000c101b04 */
[----:B---3--:R-:W3:Y:S04]  /*01d0*/  LDG.E.64 R12, desc[UR4][R4.64+0x48] ;  /* 0x00004804040c7981 */ /* 0x008ee8000c1e1b00 */
[----:B---3--:R3:W-:Y:S04]  /*01e0*/  STG.E.64 desc[UR4][R2.64+0x48], R12 ;  /* 0x0000480c02007986 */ /* 0x0087e8000c101b04 */
[----:B----4-:R-:W4:Y:S04]  /*01f0*/  LDG.E.64 R14, desc[UR4][R4.64+0x50] ;  /* 0x00005004040e7981 */ /* 0x010f28000c1e1b00 */
[----:B----4-:R4:W-:Y:S04]  /*0200*/  STG.E.64 desc[UR4][R2.64+0x50], R14 ;  /* 0x0000500e02007986 */ /* 0x0109e8000c101b04 */
[----:B-----5:R-:W5:Y:S04]  /*0210*/  LDG.E.64 R16, desc[UR4][R4.64+0x58] ;  /* 0x0000580404107981 */ /* 0x020f68000c1e1b00 */
[----:B-----5:R5:W-:Y:S04]  /*0220*/  STG.E.64 desc[UR4][R2.64+0x58], R16 ;  /* 0x0000581002007986 */ /* 0x020be8000c101b04 */
[----:B0-----:R-:W2:Y:S04]  /*0230*/  LDG.E.64 R6, desc[UR4][R4.64+0x60] ;  /* 0x0000600404067981 */ /* 0x001ea8000c1e1b00 */
[----:B--2---:R-:W-:Y:S04]  /*0240*/  STG.E.64 desc[UR4][R2.64+0x60], R6 ;  /* 0x0000600602007986 */ /* 0x004fe8000c101b04 */
[----:B-1----:R-:W2:Y:S04]  /*0250*/  LDG.E.64 R8, desc[UR4][R4.64+0x68] ;  /* 0x0000680404087981 */ /* 0x002ea8000c1e1b00 */
[----:B--2---:R-:W-:Y:S04]  /*0260*/  STG.E.64 desc[UR4][R2.64+0x68], R8 ;  /* 0x0000680802007986 */ /* 0x004fe8000c101b04 */
[----:B------:R-:W2:Y:S04]  /*0270*/  LDG.E.64 R10, desc[UR4][R4.64+0x70] ;  /* 0x00007004040a7981 */ /* 0x000ea8000c1e1b00 */
[----:B--2---:R-:W-:Y:S04]  /*0280*/  STG.E.64 desc[UR4][R2.64+0x70], R10 ;  /* 0x0000700a02007986 */ /* 0x004fe8000c101b04 */
[----:B---3--:R-:W2:Y:S04]  /*0290*/  LDG.E.64 R12, desc[UR4][R4.64+0x78] ;  /* 0x00007804040c7981 */ /* 0x008ea8000c1e1b00 */
[----:B--2---:R-:W-:Y:S04]  /*02a0*/  STG.E.64 desc[UR4][R2.64+0x78], R12 ;  /* 0x0000780c02007986 */ /* 0x004fe8000c101b04 */
[----:B----4-:R-:W2:Y:S04]  /*02b0*/  LDG.E.64 R14, desc[UR4][R4.64+0x80] ;  /* 0x00008004040e7981 */ /* 0x010ea8000c1e1b00 */
[----:B--2---:R-:W-:Y:S04]  /*02c0*/  STG.E.64 desc[UR4][R2.64+0x80], R14 ;  /* 0x0000800e02007986 */ /* 0x004fe8000c101b04 */
[----:B-----5:R-:W2:Y:S04]  /*02d0*/  LDG.E.64 R16, desc[UR4][R4.64+0x88] ;  /* 0x0000880404107981 */ /* 0x020ea8000c1e1b00 */
[----:B--2---:R-:W-:Y:S01]  /*02e0*/  STG.E.64 desc[UR4][R2.64+0x88], R16 ;  /* 0x0000881002007986 */ /* 0x004fe2000c101b04 */
[----:B------:R-:W-:Y:S05]  /*02f0*/  EXIT ;  /* 0x000000000000794d */ /* 0x000fea0003800000 */
.L_x_6:
        /* <DEDUP_REMOVED lines=16> */
.L_x_20:


//--------------------- .text._Z16shared_transposePvPKv --------------------------
	.section	.text._Z16shared_transposePvPKv,"ax",@progbits
	.align	128
        .global         _Z16shared_transposePvPKv
        .type           _Z16shared_transposePvPKv,@function
        .size           _Z16shared_transposePvPKv,(.L_x_21 - _Z16shared_transposePvPKv)
        .other          _Z16shared_transposePvPKv,@"STO_CUDA_ENTRY STV_DEFAULT"
_Z16shared_transposePvPKv:
.text._Z16shared_transposePvPKv:
[----:B------:R-:W-:Y:S01]  /*0000*/  LDC R1, c[0x0][0x37c] ;  /* 0x0000df00ff017b82 */ /* 0x000fe20000000800 */
[----:B------:R-:W0:Y:S01]  /*0010*/  S2R R3, SR_TID.X ;  /* 0x0000000000037919 */ /* 0x000e220000002100 */
[----:B------:R-:W1:Y:S06]  /*0020*/  LDCU UR4, c[0x0][0x360] ;  /* 0x00006c00ff0477ac */ /* 0x000e6c0008000800 */
[----:B------:R-:W2:Y:S01]  /*0030*/  S2UR UR5, SR_CgaCtaId ;  /* 0x00000000000579c3 */ /* 0x000ea20000008800 */
[----:B------:R-:W-:Y:S01]  /*0040*/  BSSY.RECONVERGENT B0, `(.L_x_7) ;  /* 0x0000022000007945 */ /* 0x000fe20003800200 */
[----:B------:R-:W1:Y:S01]  /*0050*/  S2R R2, SR_CTAID.X ;  /* 0x0000000000027919 */ /* 0x000e620000002500 */
[----:B------:R-:W3:Y:S01]  /*0060*/  LDCU.64 UR8, c[0x0][0x388] ;  /* 0x00007100ff0877ac */ /* 0x000ee20008000a00 */
[----:B------:R-:W4:Y:S01]  /*0070*/  LDCU.64 UR6, c[0x0][0x358] ;  /* 0x00006b00ff0677ac */ /* 0x000f220008000a00 */
[----:B0-----:R-:W-:-:S02]  /*0080*/  LOP3.LUT R0, R3, 0x3e0, RZ, 0xc0, !PT ;  /* 0x000003e003007812 */ /* 0x001fc400078ec0ff */
[----:B------:R-:W-:Y:S01]  /*0090*/  LOP3.LUT R7, R3, 0x1f, RZ, 0xc0, !PT ;  /* 0x0000001f03077812 */ /* 0x000fe200078ec0ff */
[----:B-1----:R-:W-:Y:S01]  /*00a0*/  IMAD R2, R2, UR4, RZ ;  /* 0x0000000402027c24 */ /* 0x002fe2000f8e02ff */
[----:B------:R-:W-:-:S03]  /*00b0*/  UMOV UR4, 0x400 ;  /* 0x0000040000047882 */ /* 0x000fc60000000000 */
[----:B------:R-:W-:Y:S01]  /*00c0*/  IMAD R0, R0, 0x12, R7 ;  /* 0x0000001200007824 */ /* 0x000fe200078e0207 */
[----:B--2---:R-:W-:Y:S01]  /*00d0*/  ULEA UR4, UR5, UR4, 0x18 ;  /* 0x0000000405047291 */ /* 0x004fe2000f8ec0ff */
[----:B------:R-:W-:Y:S02]  /*00e0*/  IMAD R5, R2, 0x12, RZ ;  /* 0x0000001202057824 */ /* 0x000fe400078e02ff */
[----:B------:R-:W-:-:S03]  /*00f0*/  IMAD.SHL.U32 R2, R3, 0x8, RZ ;  /* 0x0000000803027824 */ /* 0x000fc600078e00ff */
[----:B------:R-:W-:Y:S02]  /*0100*/  IADD3 R10, P0, PT, R5, R0, RZ ;  /* 0x00000000050a7210 */ /* 0x000fe40007f1e0ff */
[----:B------:R-:W-:Y:S02]  /*0110*/  SHF.R.U32.HI R0, RZ, 0x5, R3 ;  /* 0x00000005ff007819 */ /* 0x000fe40000011603 */
[----:B------:R-:W-:Y:S01]  /*0120*/  LOP3.LUT R3, R2, 0xf8, RZ, 0xc0, !PT ;  /* 0x000000f802037812 */ /* 0x000fe200078ec0ff */
[----:B------:R-:W-:Y:S02]  /*0130*/  IMAD.X R5, RZ, RZ, RZ, P0 ;  /* 0x000000ffff057224 */ /* 0x000fe400000e06ff */
[----:B------:R-:W-:Y:S02]  /*0140*/  IMAD.SHL.U32 R8, R10, 0x8, RZ ;  /* 0x000000080a087824 */ /* 0x000fe400078e00ff */
[----:B------:R-:W-:Y:S01]  /*0150*/  IMAD R0, R0, 0x1200, R3 ;  /* 0x0000120000007824 */ /* 0x000fe200078e0203 */
[----:B------:R-:W-:-:S02]  /*0160*/  SHF.L.U64.HI R10, R10, 0x3, R5 ;  /* 0x000000030a0a7819 */ /* 0x000fc40000010205 */
[----:B---3--:R-:W-:Y:S01]  /*0170*/  IADD3 R4, P0, PT, R8, UR8, RZ ;  /* 0x0000000808047c10 */ /* 0x008fe2000ff1e0ff */
[----:B------:R-:W-:Y:S01]  /*0180*/  VIADD R6, R0, UR4 ;  /* 0x0000000400067c36 */ /* 0x000fe20008000000 */
[----:B------:R-:W-:Y:S02]  /*0190*/  MOV R0, R7 ;  /* 0x0000000700007202 */ /* 0x000fe40000000f00 */
[----:B------:R-:W-:Y:S01]  /*01a0*/  IADD3.X R9, PT, PT, R10, UR9, RZ, P0, !PT ;  /* 0x000000090a097c10 */ /* 0x000fe200087fe4ff */
[----:B----4-:R-:W-:-:S08]  /*01b0*/  IMAD.MOV.U32 R5, RZ, RZ, R6 ;  /* 0x000000ffff057224 */ /* 0x010fd000078e0006 */
.L_x_8:
[----:B------:R-:W-:Y:S02]  /*01c0*/  IMAD.MOV.U32 R2, RZ, RZ, R4 ;  /* 0x000000ffff027224 */ /* 0x000fe400078e0004 */
[----:B------:R-:W-:-:S06]  /*01d0*/  IMAD.MOV.U32 R3, RZ, RZ, R9 ;  /* 0x000000ffff037224 */ /* 0x000fcc00078e0009 */
[----:B------:R-:W2:Y:S01]  /*01e0*/  LDG.E.64 R2, desc[UR6][R2.64] ;  /* 0x0000000602027981 */ /* 0x000ea2000c1e1b00 */
[C---:B------:R-:W-:Y:S02]  /*01f0*/  ISETP.GE.U32.AND P0, PT, R7.reuse, 0x220, PT ;  /* 0x000002200700780c */ /* 0x040fe40003f06070 */
[----:B------:R-:W-:Y:S02]  /*0200*/  IADD3 R4, P1, PT, R4, 0x100, RZ ;  /* 0x0000010004047810 */ /* 0x000fe40007f3e0ff */
[----:B------:R-:W-:-:S03]  /*0210*/  IADD3 R7, PT, PT, R7, 0x20, RZ ;  /* 0x0000002007077810 */ /* 0x000fc60007ffe0ff */
[----:B------:R-:W-:Y:S01]  /*0220*/  IMAD.X R9, RZ, RZ, R9, P1 ;  /* 0x000000ffff097224 */ /* 0x000fe200008e0609 */
[----:B--2---:R0:W-:Y:S02]  /*0230*/  STS.64 [R5], R2 ;  /* 0x0000000205007388 */ /* 0x0041e40000000a00 */
[----:B0-----:R-:W-:-:S03]  /*0240*/  VIADD R5, R5, 0x100 ;  /* 0x0000010005057836 */ /* 0x001fc60000000000 */
[----:B------:R-:W-:Y:S05]  /*0250*/  @!P0 BRA `(.L_x_8) ;  /* 0xfffffffc00d88947 */ /* 0x000fea000383ffff */
[----:B------:R-:W-:Y:S05]  /*0260*/  BSYNC.RECONVERGENT B0 ;  /* 0x0000000000007941 */ /* 0x000fea0003800200 */
.L_x_7:
[----:B------:R-:W0:Y:S02]  /*0270*/  LDCU.64 UR4, c[0x0][0x380] ;  /* 0x00007000ff0477ac */ /* 0x000e240008000a00 */
[----:B0-----:R-:W-:-:S04]  /*0280*/  IADD3 R7, P0, PT, R8, UR4, RZ ;  /* 0x0000000408077c10 */ /* 0x001fc8000ff1e0ff */
[----:B------:R-:W-:-:S09]  /*0290*/  IADD3.X R8, PT, PT, R10, UR5, RZ, P0, !PT ;  /* 0x000000050a087c10 */ /* 0x000fd200087fe4ff */
.L_x_9:
[----:B0-----:R0:W1:Y:S01]  /*02a0*/  LDS.64 R2, [R6] ;  /* 0x0000000006027984 */ /* 0x0010620000000a00 */
[----:B------:R-:W-:Y:S01]  /*02b0*/  MOV R4, R7 ;  /* 0x0000000700047202 */ /* 0x000fe20000000f00 */
[----:B------:R-:W-:Y:S01]  /*02c0*/  IMAD.MOV.U32 R5, RZ, RZ, R8 ;  /* 0x000000ffff057224 */ /* 0x000fe200078e0008 */
[C---:B------:R-:W-:Y:S01]  /*02d0*/  ISETP.GE.U32.AND P0, PT, R0.reuse, 0x220, PT ;  /* 0x000002200000780c */ /* 0x040fe20003f06070 */
[----:B------:R-:W-:Y:S01]  /*02e0*/  VIADD R0, R0, 0x20 ;  /* 0x0000002000007836 */ /* 0x000fe20000000000 */
[----:B------:R-:W-:Y:S02]  /*02f0*/  IADD3 R7, P1, PT, R7, 0x100, RZ ;  /* 0x0000010007077810 */ /* 0x000fe40007f3e0ff */
[----:B0-----:R-:W-:-:S03]  /*0300*/  IADD3 R6, PT, PT, R6, 0x100, RZ ;  /* 0x0000010006067810 */ /* 0x001fc60007ffe0ff */
[----:B------:R-:W-:Y:S01]  /*0310*/  IMAD.X R8, RZ, RZ, R8, P1 ;  /* 0x000000ffff087224 */ /* 0x000fe200008e0608 */
[----:B-1----:R0:W-:Y:S05]  /*0320*/  STG.E.64 desc[UR6][R4.64], R2 ;  /* 0x0000000204007986 */ /* 0x0021ea000c101b06 */
[----:B------:R-:W-:Y:S05]  /*0330*/  @!P0 BRA `(.L_x_9) ;  /* 0xfffffffc00d88947 */ /* 0x000fea000383ffff */
[----:B------:R-:W-:Y:S05]  /*0340*/  EXIT ;  /* 0x000000000000794d */ /* 0x000fea0003800000 */
.L_x_10:
        /* <DEDUP_REMOVED lines=11> */
.L_x_21:


//--------------------- .text._Z27naive_transpose_nonfunctionPvPKv --------------------------
	.section	.text._Z27naive_transpose_nonfunctionPvPKv,"ax",@progbits
	.align	128
        .global         _Z27naive_transpose_nonfunctionPvPKv
        .type           _Z27naive_transpose_nonfunctionPvPKv,@function
        .size           _Z27naive_transpose_nonfunctionPvPKv,(.L_x_22 - _Z27naive_transpose_nonfunctionPvPKv)
        .other          _Z27naive_transpose_nonfunctionPvPKv,@"STO_CUDA_ENTRY STV_DEFAULT"
_Z27naive_transpose_nonfunctionPvPKv:
.text._Z27naive_transpose_nonfunctionPvPKv:
        /* <DEDUP_REMOVED lines=8> */
[----:B------:R-:W-:-:S04]  /*0080*/  IMAD R43, R0, 0x12, RZ ;  /* 0x00000012002b7824 */ /* 0x000fc800078e02ff */
[----:B--2---:R-:W-:-:S05]  /*0090*/  IMAD.WIDE R2, R43, 0x8, R2 ;  /* 0x000000082b027825 */ /* 0x004fca00078e0202 */
[----:B-1----:R-:W2:Y:S04]  /*00a0*/  LDG.E.64 R4, desc[UR4][R2.64] ;  /* 0x0000000402047981 */ /* 0x002ea8000c1e1b00 */
[----:B------:R-:W4:Y:S04]  /*00b0*/  LDG.E.64 R6, desc[UR4][R2.64+0x8] ;  /* 0x0000080402067981 */ /* 0x000f28000c1e1b00 */
[----:B------:R-:W5:Y:S04]  /*00c0*/  LDG.E.64 R16, desc[UR4][R2.64+0x30] ;  /* 0x0000300402107981 */ /* 0x000f68000c1e1b00 */
        /* <DEDUP_REMOVED lines=15> */
[----:B---3--:R-:W-:-:S05]  /*01c0*/  IMAD.WIDE R40, R43, 0x8, R40 ;  /* 0x000000082b287825 */ /* 0x008fca00078e0228 */
[----:B--2---:R-:W-:Y:S04]  /*01d0*/  STG.E.64 desc[UR4][R40.64], R4 ;  /* 0x0000000428007986 */ /* 0x004fe8000c101b04 */
[----:B----4-:R-:W-:Y:S04]  /*01e0*/  STG.E.64 desc[UR4][R40.64+0x8], R6 ;  /* 0x0000080628007986 */ /* 0x010fe8000c101b04 */
[----:B-----5:R-:W-:Y:S04]  /*01f0*/  STG.E.64 desc[UR4][R40.64+0x10], R16 ;  /* 0x0000101028007986 */ /* 0x020fe8000c101b04 */
        /* <DEDUP_REMOVED lines=16> */
.L_x_11:
        /* <DEDUP_REMOVED lines=16> */
.L_x_22:


//--------------------- .text._Z15naive_transposePvPKv --------------------------
	.section	.text._Z15naive_transposePvPKv,"ax",@progbits
	.align	128
        .global         _Z15naive_transposePvPKv
        .type           _Z15naive_transposePvPKv,@function
        .size           _Z15naive_transposePvPKv,(.L_x_23 - _Z15naive_transposePvPKv)
        .other          _Z15naive_transposePvPKv,@"STO_CUDA_ENTRY STV_DEFAULT"
_Z15naive_transposePvPKv:
.text._Z15naive_transposePvPKv:
        /* <DEDUP_REMOVED lines=48> */
.L_x_12:
        /* <DEDUP_REMOVED lines=16> */
.L_x_23:


//--------------------- .text._Z10initializePv    --------------------------
	.section	.text._Z10initializePv,"ax",@progbits
	.align	128
        .global         _Z10initializePv
        .type           _Z10initializePv,@function
        .size           _Z10initializePv,(.L_x_24 - _Z10initializePv)
        .other          _Z10initializePv,@"STO_CUDA_ENTRY STV_DEFAULT"
_Z10initializePv:
.text._Z10initializePv:
[----:B------:R-:W-:Y:S01]  /*0000*/  LDC R1, c[0x0][0x37c] ;  /* 0x0000df00ff017b82 */ /* 0x000fe20000000800 */
[----:B------:R-:W0:Y:S07]  /*0010*/  S2R R3, SR_TID.X ;  /* 0x0000000000037919 */ /* 0x000e2e0000002100 */
[----:B------:R-:W0:Y:S08]  /*0020*/  S2UR UR4, SR_CTAID.X ;  /* 0x00000000000479c3 */ /* 0x000e300000002500 */
[----:B------:R-:W0:Y:S08]  /*0030*/  LDC R0, c[0x0][0x360] ;  /* 0x0000d800ff007b82 */ /* 0x000e300000000800 */
[----:B------:R-:W1:Y:S01]  /*0040*/  LDC.64 R12, c[0x0][0x380] ;  /* 0x0000e000ff0c7b82 */ /* 0x000e620000000a00 */
[----:B0-----:R-:W-:Y:S01]  /*0050*/  IMAD R0, R0, UR4, R3 ;  /* 0x0000000400007c24 */ /* 0x001fe2000f8e0203 */
[----:B------:R-:W0:Y:S03]  /*0060*/  LDCU.64 UR4, c[0x0][0x358] ;  /* 0x00006b00ff0477ac */ /* 0x000e260008000a00 */
[C---:B------:R-:W-:Y:S01]  /*0070*/  VIADD R10, R0.reuse, 0x4 ;  /* 0x00000004000a7836 */ /* 0x040fe20000000000 */
[C---:B------:R-:W-:Y:S01]  /*0080*/  IADD3 R2, PT, PT, R0.reuse, 0x1, RZ ;  /* 0x0000000100027810 */ /* 0x040fe20007ffe0ff */
[C---:B------:R-:W-:Y:S01]  /*0090*/  VIADD R16, R0.reuse, 0x6 ;  /* 0x0000000600107836 */ /* 0x040fe20000000000 */
[C---:B------:R-:W-:Y:S01]  /*00a0*/  IADD3 R6, PT, PT, R0.reuse, 0x2, RZ ;  /* 0x0000000200067810 */ /* 0x040fe20007ffe0ff */
[C---:B------:R-:W-:Y:S01]  /*00b0*/  IMAD R21, R0.reuse, 0x12, RZ ;  /* 0x0000001200157824 */ /* 0x040fe200078e02ff */
[C---:B------:R-:W-:Y:S01]  /*00c0*/  IADD3 R8, PT, PT, R0.reuse, 0x3, RZ ;  /* 0x0000000300087810 */ /* 0x040fe20007ffe0ff */
[----:B------:R-:W0:Y:S01]  /*00d0*/  I2F.F64 R4, R0 ;  /* 0x0000000000047312 */ /* 0x000e220000201c00 */
[C---:B------:R-:W-:Y:S01]  /*00e0*/  IADD3 R14, PT, PT, R0.reuse, 0x5, RZ ;  /* 0x00000005000e7810 */ /* 0x040fe20007ffe0ff */
[----:B-1----:R-:W-:Y:S01]  /*00f0*/  IMAD.WIDE R12, R21, 0x8, R12 ;  /* 0x00000008150c7825 */ /* 0x002fe200078e020c */
[----:B------:R-:W-:-:S02]  /*0100*/  IADD3 R18, PT, PT, R0, 0x7, RZ ;  /* 0x0000000700127810 */ /* 0x000fc40007ffe0ff */
[----:B------:R-:W-:-:S03]  /*0110*/  IADD3 R20, PT, PT, R0, 0x8, RZ ;  /* 0x0000000800147810 */ /* 0x000fc60007ffe0ff */
[----:B------:R-:W1:Y:S01]  /*0120*/  I2F.F64 R2, R2 ;  /* 0x0000000200027312 */ /* 0x000e620000201c00 */
[----:B0-----:R-:W-:Y:S07]  /*0130*/  STG.E.64 desc[UR4][R12.64], R4 ;  /* 0x000000040c007986 */ /* 0x001fee000c101b04 */
[----:B------:R-:W0:Y:S01]  /*0140*/  I2F.F64 R6, R6 ;  /* 0x0000000600067312 */ /* 0x000e220000201c00 */
[----:B------:R-:W-:Y:S04]  /*0150*/  STG.E.64 desc[UR4][R12.64+0x8], R4 ;  /* 0x000008040c007986 */ /* 0x000fe8000c101b04 */
[----:B-1----:R-:W-:Y:S03]  /*0160*/  STG.E.64 desc[UR4][R12.64+0x10], R2 ;  /* 0x000010020c007986 */ /* 0x002fe6000c101b04 */
[----:B------:R-:W1:Y:S01]  /*0170*/  I2F.F64 R8, R8 ;  /* 0x0000000800087312 */ /* 0x000e620000201c00 */
[----:B------:R-:W-:Y:S04]  /*0180*/  STG.E.64 desc[UR4][R12.64+0x18], R2 ;  /* 0x000018020c007986 */ /* 0x000fe8000c101b04 */
[----:B0-----:R-:W-:Y:S03]  /*0190*/  STG.E.64 desc[UR4][R12.64+0x20], R6 ;  /* 0x000020060c007986 */ /* 0x001fe6000c101b04 */
        /* <DEDUP_REMOVED lines=14> */
[----:B-1----:R-:W-:Y:S04]  /*0280*/  STG.E.64 desc[UR4][R12.64+0x70], R18 ;  /* 0x000070120c007986 */ /* 0x002fe8000c101b04 */
[----:B------:R-:W-:Y:S04]  /*0290*/  STG.E.64 desc[UR4][R12.64+0x78], R18 ;  /* 0x000078120c007986 */ /* 0x000fe8000c101b04 */
[----:B0-----:R-:W-:Y:S04]  /*02a0*/  STG.E.64 desc[UR4][R12.64+0x80], R20 ;  /* 0x000080140c007986 */ /* 0x001fe8000c101b04 */
[----:B------:R-:W-:Y:S01]  /*02b0*/  STG.E.64 desc[UR4][R12.64+0x88], R20 ;  /* 0x000088140c007986 */ /* 0x000fe2000c101b04 */
[----:B------:R-:W-:Y:S05]  /*02c0*/  EXIT ;  /* 0x000000000000794d */ /* 0x000fea0003800000 */
.L_x_13:
        /* <DEDUP_REMOVED lines=11> */
.L_x_24:


//--------------------- .nv.shared.reserved.0     --------------------------
	.section	.nv.shared.reserved.0,"aw",@nobits
	.weak		__nv_reservedSMEM_offset_0_alias
	.size		__nv_reservedSMEM_offset_0_alias, 0, 64
	.other		__nv_reservedSMEM_offset_0_alias,@"STO_CUDA_RESERVED_SHARED STV_DEFAULT"
__nv_reservedSMEM_offset_0_alias:
	.zero		0
	.zero		64


//--------------------- .nv.shared._Z16shared_transposePvPKv --------------------------
	.section	.nv.shared._Z16shared_transposePvPKv,"aw",@nobits
	.sectionflags	@""
	.align	8
.nv.shared._Z16shared_transposePvPKv:
	.zero		37888


//--------------------- .nv.constant0._Z21test_coalesce_complexPvPKv --------------------------
	.section	.nv.constant0._Z21test_coalesce_complexPvPKv,"a",@progbits
	.sectionflags	@""
	.align	4
.nv.constant0._Z21test_coalesce_complexPvPKv:
	.zero		912


//--------------------- .nv.constant0._Z21test_coalesce_double2PvPKv --------------------------
	.section	.nv.constant0._Z21test_coalesce_double2PvPKv,"a",@progbits
	.sectionflags	@""
	.align	4
.nv.constant0._Z21test_coalesce_double2PvPKv:
	.zero		912


//--------------------- .nv.constant0._Z21test_coalesce_2doublePvPKv --------------------------
	.section	.nv.constant0._Z21test_coalesce_2doublePvPKv,"a",@progbits
	.sectionflags	@""
	.align	4
.nv.constant0._Z21test_coalesce_2doublePvPKv:
	.zero		912


//--------------------- .nv.constant0._Z21test_coalesce_double1PvPKv --------------------------
	.section	.nv.constant0._Z21test_coalesce_double1PvPKv,"a",@progbits
	.sectionflags	@""
	.align	4
.nv.constant0._Z21test_coalesce_double1PvPKv:
	.zero		912


//--------------------- .nv.constant0._Z25shift_to_coalesce_double2PvS_ --------------------------
	.section	.nv.constant0._Z25shift_to_coalesce_double2PvS_,"a",@progbits
	.sectionflags	@""
	.align	4
.nv.constant0._Z25shift_to_coalesce_double2PvS_:
	.zero		912


//--------------------- .nv.constant0._Z25shift_to_coalesce_double1PvS_ --------------------------
	.section	.nv.constant0._Z25shift_to_coalesce_double1PvS_,"a",@progbits
	.sectionflags	@""
	.align	4
.nv.constant0._Z25shift_to_coalesce_double1PvS_:
	.zero		912


//--------------------- .nv.constant0._Z10naive_copyPvPKv --------------------------
	.section	.nv.constant0._Z10naive_copyPvPKv,"a",@progbits
	.sectionflags	@""
	.align	4
.nv.constant0._Z10naive_copyPvPKv:
	.zero		912


//--------------------- .nv.constant0._Z16shared_transposePvPKv --------------------------
	.section	.nv.constant0._Z16shared_transposePvPKv,"a",@progbits
	.sectionflags	@""
	.align	4
.nv.constant0._Z16shared_transposePvPKv:
	.zero		912


//--------------------- .nv.constant0._Z27naive_transpose_nonfunctionPvPKv --------------------------
	.section	.nv.constant0._Z27naive_transpose_nonfunctionPvPKv,"a",@progbits
	.sectionflags	@""
	.align	4
.nv.constant0._Z27naive_transpose_nonfunctionPvPKv:
	.zero		912


//--------------------- .nv.constant0._Z15naive_transposePvPKv --------------------------
	.section	.nv.constant0._Z15naive_transposePvPKv,"a",@progbits
	.sectionflags	@""
	.align	4
.nv.constant0._Z15naive_transposePvPKv:
	.zero		912


//--------------------- .nv.constant0._Z10initializePv --------------------------
	.section	.nv.constant0._Z10initializePv,"a",@progbits
	.sectionflags	@""
	.align	4
.nv.constant0._Z10initializePv:
	.zero		904


//--------------------- SYMBOLS --------------------------

	.type		.nv.reservedSmem.offset0,@object
	.size		.nv.reservedSmem.offset0,0x4
	.type		.nv.reservedSmem.cap,@object
	.size		.nv.reservedSmem.cap,0x4
